	.target	sm_90a

	.elftype	@"ET_EXEC"


//--------------------- .note.nv.tkinfo           --------------------------
	.section	.note.nv.tkinfo,"",@"SHT_NOTE"
	.sectionflags	@"SHF_NOTE_NV_TKINFO"
	.tkinfo
        /*0018*/ 	.word	0x00000002
        /*0030*/ 	.string	""
        /*0030*/ 	.string	"ptxas"
        /*0030*/ 	.string	"Cuda compilation tools, release 13.0, V13.0.88"
        /*0030*/ 	.string	"Build cuda_13.0.r13.0/compiler.36424714_0"
        /*0030*/ 	.string	"-arch sm_90a -m 64 "



//--------------------- .note.nv.cuinfo           --------------------------
	.section	.note.nv.cuinfo,"",@"SHT_NOTE"
	.sectionflags	@"SHF_NOTE_NV_CUINFO"
        /*0018*/ 	.short	0x0002
        /*001a*/ 	.short	0x005a
        /*001c*/ 	.short	0x0082
	.zero		2


//--------------------- .nv.info                  --------------------------
	.section	.nv.info,"",@"SHT_CUDA_INFO"
	.align	4


	//----- nvinfo : EIATTR_REGCOUNT
	.align		4
        /*0000*/ 	.byte	0x04, 0x2f
        /*0002*/ 	.short	(.L_15 - .L_14)
	.align		4
.L_14:
        /*0004*/ 	.word	index@(_ZN7cutlass13device_kernelINS_4gemm6kernel13GemmUniversalIN4cute5tupleIJiiiiEEENS1_10collective13CollectiveMmaINS1_34MainloopSm90TmaGmmaWarpSpecializedILi5ENS5_IJNS4_1CILi2EEESB_NSA_ILi1EEEEEENS1_32KernelTmaWarpSpecializedPingpongEEENS5_IJNSA_ILi64EEENSA_ILi256EEESG_EEENS_6half_tENS5_IJlSC_lEEESJ_SK_NS4_8TiledMMAINS4_8MMA_AtomIJNS4_4SM904GMMA26MMA_64x256x16_F32F16F16_SSILNSO_5MajorE0ELSQ_0ELNSO_7ScaleInE1ELSR_1EEEEEENS4_6LayoutINS5_IJSC_SC_SC_EEENS5_IJNSA_ILi0EEESW_SW_EEEEENS5_IJNS4_10UnderscoreESZ_SZ_EEEEENS4_23SM90_TMA_LOAD_MULTICASTENS4_14ComposedLayoutINS4_7SwizzleILi3ELi4ELi3EEENS4_18smem_ptr_flag_bitsILi16EEENSU_INS5_IJNSA_ILi8EEESG_EEENS5_IJSG_SC_EEEEEEEvNS4_8identityES12_S1C_vS1D_EENS_8epilogue10collective6detail29Sm90TmaWarpSpecializedAdapterINS1G_15DefaultEpilogueISJ_SK_SK_NS1F_6thread17LinearCombinationISJ_Li1EffLNS1K_9ScaleType4KindE0ELNS_15FloatRoundStyleE2ESJ_EENS1_15EpilogueDefaultEEEEEvvEEEEvNT_6ParamsE)
        /*0008*/ 	.word	0x000000a8


	//----- nvinfo : EIATTR_FRAME_SIZE
	.align		4
.L_15:
        /*000c*/ 	.byte	0x04, 0x11
        /*000e*/ 	.short	(.L_17 - .L_16)
	.align		4
.L_16:
        /*0010*/ 	.word	index@(_ZN7cutlass13device_kernelINS_4gemm6kernel13GemmUniversalIN4cute5tupleIJiiiiEEENS1_10collective13CollectiveMmaINS1_34MainloopSm90TmaGmmaWarpSpecializedILi5ENS5_IJNS4_1CILi2EEESB_NSA_ILi1EEEEEENS1_32KernelTmaWarpSpecializedPingpongEEENS5_IJNSA_ILi64EEENSA_ILi256EEESG_EEENS_6half_tENS5_IJlSC_lEEESJ_SK_NS4_8TiledMMAINS4_8MMA_AtomIJNS4_4SM904GMMA26MMA_64x256x16_F32F16F16_SSILNSO_5MajorE0ELSQ_0ELNSO_7ScaleInE1ELSR_1EEEEEENS4_6LayoutINS5_IJSC_SC_SC_EEENS5_IJNSA_ILi0EEESW_SW_EEEEENS5_IJNS4_10UnderscoreESZ_SZ_EEEEENS4_23SM90_TMA_LOAD_MULTICASTENS4_14ComposedLayoutINS4_7SwizzleILi3ELi4ELi3EEENS4_18smem_ptr_flag_bitsILi16EEENSU_INS5_IJNSA_ILi8EEESG_EEENS5_IJSG_SC_EEEEEEEvNS4_8identityES12_S1C_vS1D_EENS_8epilogue10collective6detail29Sm90TmaWarpSpecializedAdapterINS1G_15DefaultEpilogueISJ_SK_SK_NS1F_6thread17LinearCombinationISJ_Li1EffLNS1K_9ScaleType4KindE0ELNS_15FloatRoundStyleE2ESJ_EENS1_15EpilogueDefaultEEEEEvvEEEEvNT_6ParamsE)
        /*0014*/ 	.word	0x00000008


	//----- nvinfo : EIATTR_MIN_STACK_SIZE
	.align		4
.L_17:
        /*0018*/ 	.byte	0x04, 0x12
        /*001a*/ 	.short	(.L_19 - .L_18)
	.align		4
.L_18:
        /*001c*/ 	.word	index@(_ZN7cutlass13device_kernelINS_4gemm6kernel13GemmUniversalIN4cute5tupleIJiiiiEEENS1_10collective13CollectiveMmaINS1_34MainloopSm90TmaGmmaWarpSpecializedILi5ENS5_IJNS4_1CILi2EEESB_NSA_ILi1EEEEEENS1_32KernelTmaWarpSpecializedPingpongEEENS5_IJNSA_ILi64EEENSA_ILi256EEESG_EEENS_6half_tENS5_IJlSC_lEEESJ_SK_NS4_8TiledMMAINS4_8MMA_AtomIJNS4_4SM904GMMA26MMA_64x256x16_F32F16F16_SSILNSO_5MajorE0ELSQ_0ELNSO_7ScaleInE1ELSR_1EEEEEENS4_6LayoutINS5_IJSC_SC_SC_EEENS5_IJNSA_ILi0EEESW_SW_EEEEENS5_IJNS4_10UnderscoreESZ_SZ_EEEEENS4_23SM90_TMA_LOAD_MULTICASTENS4_14ComposedLayoutINS4_7SwizzleILi3ELi4ELi3EEENS4_18smem_ptr_flag_bitsILi16EEENSU_INS5_IJNSA_ILi8EEESG_EEENS5_IJSG_SC_EEEEEEEvNS4_8identityES12_S1C_vS1D_EENS_8epilogue10collective6detail29Sm90TmaWarpSpecializedAdapterINS1G_15DefaultEpilogueISJ_SK_SK_NS1F_6thread17LinearCombinationISJ_Li1EffLNS1K_9ScaleType4KindE0ELNS_15FloatRoundStyleE2ESJ_EENS1_15EpilogueDefaultEEEEEvvEEEEvNT_6ParamsE)
        /*0020*/ 	.word	0x00000008
.L_19:


//--------------------- .nv.compat                --------------------------
	.section	.nv.compat,"",@"SHT_CUDA_COMPAT_INFO"
	.align	4
        /*0000*/ 	.byte	0x02, 0x09, 0x01, 0x00, 0x02, 0x02, 0x04, 0x00, 0x02, 0x05, 0x05, 0x00, 0x03, 0x07, 0x01, 0x01
        /*0010*/ 	.byte	0x02, 0x03, 0x01, 0x00, 0x02, 0x06, 0x01, 0x00, 0x04, 0x0b, 0x08, 0x00, 0x00, 0x00, 0x00, 0x00
        /*0020*/ 	.byte	0x00, 0x00, 0x00, 0x00


//--------------------- .nv.info._ZN7cutlass13device_kernelINS_4gemm6kernel13GemmUniversalIN4cute5tupleIJiiiiEEENS1_10collective13CollectiveMmaINS1_34MainloopSm90TmaGmmaWarpSpecializedILi5ENS5_IJNS4_1CILi2EEESB_NSA_ILi1EEEEEENS1_32KernelTmaWarpSpecializedPingpongEEENS5_IJNSA_ILi64EEENSA_ILi256EEESG_EEENS_6half_tENS5_IJlSC_lEEESJ_SK_NS4_8TiledMMAINS4_8MMA_AtomIJNS4_4SM904GMMA26MMA_64x256x16_F32F16F16_SSILNSO_5MajorE0ELSQ_0ELNSO_7ScaleInE1ELSR_1EEEEEENS4_6LayoutINS5_IJSC_SC_SC_EEENS5_IJNSA_ILi0EEESW_SW_EEEEENS5_IJNS4_10UnderscoreESZ_SZ_EEEEENS4_23SM90_TMA_LOAD_MULTICASTENS4_14ComposedLayoutINS4_7SwizzleILi3ELi4ELi3EEENS4_18smem_ptr_flag_bitsILi16EEENSU_INS5_IJNSA_ILi8EEESG_EEENS5_IJSG_SC_EEEEEEEvNS4_8identityES12_S1C_vS1D_EENS_8epilogue10collective6detail29Sm90TmaWarpSpecializedAdapterINS1G_15DefaultEpilogueISJ_SK_SK_NS1F_6thread17LinearCombinationISJ_Li1EffLNS1K_9ScaleType4KindE0ELNS_15FloatRoundStyleE2ESJ_EENS1_15EpilogueDefaultEEEEEvvEEEEvNT_6ParamsE --------------------------
	.section	.nv.info._ZN7cutlass13device_kernelINS_4gemm6kernel13GemmUniversalIN4cute5tupleIJiiiiEEENS1_10collective13CollectiveMmaINS1_34MainloopSm90TmaGmmaWarpSpecializedILi5ENS5_IJNS4_1CILi2EEESB_NSA_ILi1EEEEEENS1_32KernelTmaWarpSpecializedPingpongEEENS5_IJNSA_ILi64EEENSA_ILi256EEESG_EEENS_6half_tENS5_IJlSC_lEEESJ_SK_NS4_8TiledMMAINS4_8MMA_AtomIJNS4_4SM904GMMA26MMA_64x256x16_F32F16F16_SSILNSO_5MajorE0ELSQ_0ELNSO_7ScaleInE1ELSR_1EEEEEENS4_6LayoutINS5_IJSC_SC_SC_EEENS5_IJNSA_ILi0EEESW_SW_EEEEENS5_IJNS4_10UnderscoreESZ_SZ_EEEEENS4_23SM90_TMA_LOAD_MULTICASTENS4_14ComposedLayoutINS4_7SwizzleILi3ELi4ELi3EEENS4_18smem_ptr_flag_bitsILi16EEENSU_INS5_IJNSA_ILi8EEESG_EEENS5_IJSG_SC_EEEEEEEvNS4_8identityES12_S1C_vS1D_EENS_8epilogue10collective6detail29Sm90TmaWarpSpecializedAdapterINS1G_15DefaultEpilogueISJ_SK_SK_NS1F_6thread17LinearCombinationISJ_Li1EffLNS1K_9ScaleType4KindE0ELNS_15FloatRoundStyleE2ESJ_EENS1_15EpilogueDefaultEEEEEvvEEEEvNT_6ParamsE,"",@"SHT_CUDA_INFO"
	.sectionflags	@""
	.align	4


	//----- nvinfo : EIATTR_CUDA_API_VERSION
	.align		4
        /*0000*/ 	.byte	0x04, 0x37
        /*0002*/ 	.short	(.L_21 - .L_20)
.L_20:
        /*0004*/ 	.word	0x00000082


	//----- nvinfo : EIATTR_KPARAM_INFO
	.align		4
.L_21:
        /*0008*/ 	.byte	0x04, 0x17
        /*000a*/ 	.short	(.L_23 - .L_22)
.L_22:
        /*000c*/ 	.word	0x00000000
        /*0010*/ 	.short	0x0000
        /*0012*/ 	.short	0x0070
        /*0014*/ 	.byte	0x00, 0xf0, 0x01, 0x10


	//----- nvinfo : EIATTR_SPARSE_MMA_MASK
	.align		4
.L_23:
        /*0018*/ 	.byte	0x03, 0x50
        /*001a*/ 	.short	0x0000


	//----- nvinfo : EIATTR_MAXREG_COUNT
	.align		4
        /*001c*/ 	.byte	0x03, 0x1b
        /*001e*/ 	.short	0x00a8


	//----- nvinfo : EIATTR_NUM_BARRIERS
	.align		4
        /*0020*/ 	.byte	0x02, 0x4c
        /*0022*/ 	.byte	0x01
	.zero		1


	//----- nvinfo : EIATTR_EXTERNS
	.align		4
        /*0024*/ 	.byte	0x04, 0x0f
        /*0026*/ 	.short	(.L_25 - .L_24)


	//   ....[0]....
	.align		4
.L_24:
        /*0028*/ 	.word	index@(__assertfail)


	//----- nvinfo : EIATTR_ANNOTATIONS
	.align		4
.L_25:
        /*002c*/ 	.byte	0x04, 0x55
        /*002e*/ 	.short	(.L_27 - .L_26)


	//   ....[0]....
.L_26:
        /*0030*/ 	.word	0x00000001
        /*0034*/ 	.byte	0xd0, 0x0d, 0x00, 0x00, 0x01, 0x00, 0x00, 0x00, 0x70, 0x9f, 0x00, 0x00, 0x01, 0x00, 0x00, 0x00
        /*0044*/ 	.byte	0xf0, 0xac, 0x00, 0x00


	//----- nvinfo : EIATTR_MERCURY_ISA_VERSION
	.align		4
.L_27:
        /*0048*/ 	.byte	0x03, 0x5f
        /*004a*/ 	.short	0x0101


	//----- nvinfo : EIATTR_INT_WARP_WIDE_INSTR_OFFSETS
	.align		4
        /*004c*/ 	.byte	0x04, 0x31
        /*004e*/ 	.short	(.L_29 - .L_28)


	//   ....[0]....
.L_28:
        /*0050*/ 	.word	0x00000550


	//   ....[1]....
        /*0054*/ 	.word	0x00000580


	//   ....[2]....
        /*0058*/ 	.word	0x000005c0


	//   ....[3]....
        /*005c*/ 	.word	0x000006f0


	//   ....[4]....
        /*0060*/ 	.word	0x00000700


	//   ....[5]....
        /*0064*/ 	.word	0x00000710


	//   ....[6]....
        /*0068*/ 	.word	0x000007b0


	//   ....[7]....
        /*006c*/ 	.word	0x000007f0


	//   ....[8]....
        /*0070*/ 	.word	0x000020a0


	//----- nvinfo : EIATTR_COOP_GROUP_MASK_REGIDS
	.align		4
.L_29:
        /*0074*/ 	.byte	0x04, 0x29
        /*0076*/ 	.short	(.L_31 - .L_30)


	//   ....[0]....
.L_30:
        /*0078*/ 	.word	0xffffffff


	//   ....[1]....
        /*007c*/ 	.word	0xffffffff


	//   ....[2]....
        /*0080*/ 	.word	0xffffffff


	//   ....[3]....
        /*0084*/ 	.word	0xffffffff


	//   ....[4]....
        /*0088*/ 	.word	0xffffffff


	//   ....[5]....
        /*008c*/ 	.word	0xffffffff


	//   ....[6]....
        /*0090*/ 	.word	0xffffffff


	//----- nvinfo : EIATTR_COOP_GROUP_INSTR_OFFSETS
	.align		4
.L_31:
        /*0094*/ 	.byte	0x04, 0x28
        /*0096*/ 	.short	(.L_33 - .L_32)


	//   ....[0]....
.L_32:
        /*0098*/ 	.word	0x00000070


	//   ....[1]....
        /*009c*/ 	.word	0x00000080


	//   ....[2]....
        /*00a0*/ 	.word	0x00000140


	//   ....[3]....
        /*00a4*/ 	.word	0x00000310


	//   ....[4]....
        /*00a8*/ 	.word	0x00000350


	//   ....[5]....
        /*00ac*/ 	.word	0x00000730


	//   ....[6]....
        /*00b0*/ 	.word	0x00000970


	//----- nvinfo : EIATTR_REG_RECONFIG
	.align		4
.L_33:
        /*00b4*/ 	.byte	0x01, 0x54
	.zero		2


	//----- nvinfo : EIATTR_SYSCALL_OFFSETS
	.align		4
        /*00b8*/ 	.byte	0x04, 0x46
        /*00ba*/ 	.short	(.L_35 - .L_34)


	//   ....[0]....
.L_34:
        /*00bc*/ 	.word	0x00001800


	//----- nvinfo : EIATTR_MBARRIER_INSTR_OFFSETS
	.align		4
.L_35:
        /*00c0*/ 	.byte	0x04, 0x39
        /*00c2*/ 	.short	(.L_37 - .L_36)


	//   ....[0]....
.L_36:
        /*00c4*/ 	.word	0x00000260
        /*00c8*/ 	.word	0x000000ff
        /*00cc*/ 	.word	0x00000000
        /*00d0*/ 	.short	0x0100
        /*00d2*/ 	.byte	0x08
	.zero		1


	//   ....[1]....
        /*00d4*/ 	.word	0x00000270
        /*00d8*/ 	.word	0x000000ff
        /*00dc*/ 	.word	0x00000028
        /*00e0*/ 	.short	0x0100
        /*00e2*/ 	.byte	0x08
	.zero		1


	//   ....[2]....
        /*00e4*/ 	.word	0x00000280
        /*00e8*/ 	.word	0x000000ff
        /*00ec*/ 	.word	0x00000008
        /*00f0*/ 	.short	0x0100
        /*00f2*/ 	.byte	0x08
	.zero		1


	//   ....[3]....
        /*00f4*/ 	.word	0x00000290
        /*00f8*/ 	.word	0x000000ff
        /*00fc*/ 	.word	0x00000030
        /*0100*/ 	.short	0x0100
        /*0102*/ 	.byte	0x08
	.zero		1


	//   ....[4]....
        /*0104*/ 	.word	0x000002a0
        /*0108*/ 	.word	0x000000ff
        /*010c*/ 	.word	0x00000010
        /*0110*/ 	.short	0x0100
        /*0112*/ 	.byte	0x08
	.zero		1


	//   ....[5]....
        /*0114*/ 	.word	0x000002b0
        /*0118*/ 	.word	0x000000ff
        /*011c*/ 	.word	0x00000038
        /*0120*/ 	.short	0x0100
        /*0122*/ 	.byte	0x08
	.zero		1


	//   ....[6]....
        /*0124*/ 	.word	0x000002c0
        /*0128*/ 	.word	0x000000ff
        /*012c*/ 	.word	0x00000018
        /*0130*/ 	.short	0x0100
        /*0132*/ 	.byte	0x08
	.zero		1


	//   ....[7]....
        /*0134*/ 	.word	0x000002d0
        /*0138*/ 	.word	0x000000ff
        /*013c*/ 	.word	0x00000040
        /*0140*/ 	.short	0x0100
        /*0142*/ 	.byte	0x08
	.zero		1


	//   ....[8]....
        /*0144*/ 	.word	0x000002e0
        /*0148*/ 	.word	0x000000ff
        /*014c*/ 	.word	0x00000020
        /*0150*/ 	.short	0x0100
        /*0152*/ 	.byte	0x08
	.zero		1


	//   ....[9]....
        /*0154*/ 	.word	0x000002f0
        /*0158*/ 	.word	0x000000ff
        /*015c*/ 	.word	0x00000048
        /*0160*/ 	.short	0x0100
        /*0162*/ 	.byte	0x08
	.zero		1


	//   ....[10]....
        /*0164*/ 	.word	0x00000820
        /*0168*/ 	.word	0x000000ff
        /*016c*/ 	.word	0x00000080
        /*0170*/ 	.short	0x0100
        /*0172*/ 	.byte	0x08
	.zero		1


	//   ....[11]....
        /*0174*/ 	.word	0x000008b0
        /*0178*/ 	.word	0x000000ff
        /*017c*/ 	.word	0x00000088
        /*0180*/ 	.short	0x0100
        /*0182*/ 	.byte	0x08
	.zero		1


	//   ....[12]....
        /*0184*/ 	.word	0x000008f0
        /*0188*/ 	.word	0x000000ff
        /*018c*/ 	.word	0x00000060
        /*0190*/ 	.short	0x0100
        /*0192*/ 	.byte	0x09
	.zero		1


	//   ....[13]....
        /*0194*/ 	.word	0x00000900
        /*0198*/ 	.word	0x000000ff
        /*019c*/ 	.word	0x00000068
        /*01a0*/ 	.short	0x0100
        /*01a2*/ 	.byte	0x09
	.zero		1


	//   ....[14]....
        /*01a4*/ 	.word	0x00000910
        /*01a8*/ 	.word	0x000000ff
        /*01ac*/ 	.word	0x00000070
        /*01b0*/ 	.short	0x0100
        /*01b2*/ 	.byte	0x09
	.zero		1


	//   ....[15]....
        /*01b4*/ 	.word	0x00000920
        /*01b8*/ 	.word	0x000000ff
        /*01bc*/ 	.word	0x00000078
        /*01c0*/ 	.short	0x0100
        /*01c2*/ 	.byte	0x09
	.zero		1


	//   ....[16]....
        /*01c4*/ 	.word	0x000016e0
        /*01c8*/ 	.word	0x0000009f
        /*01cc*/ 	.word	0x00000000
        /*01d0*/ 	.short	0x010a
        /*01d2*/ 	.byte	0x2a
	.zero		1


	//   ....[17]....
        /*01d4*/ 	.word	0x00001880
        /*01d8*/ 	.word	0x00000003
        /*01dc*/ 	.word	0x00000000
        /*01e0*/ 	.short	0x010a
        /*01e2*/ 	.byte	0x3f
	.zero		1


	//   ....[18]....
        /*01e4*/ 	.word	0x000018e0
        /*01e8*/ 	.word	0x00000003
        /*01ec*/ 	.word	0x00000000
        /*01f0*/ 	.short	0x010a
        /*01f2*/ 	.byte	0x3f
	.zero		1


	//   ....[19]....
        /*01f4*/ 	.word	0x00001c70
        /*01f8*/ 	.word	0x000000ff
        /*01fc*/ 	.word	0x00000000
        /*0200*/ 	.short	0x010a
        /*0202*/ 	.byte	0x04
	.zero		1


	//   ....[20]....
        /*0204*/ 	.word	0x00001cb0
        /*0208*/ 	.word	0x000000ff
        /*020c*/ 	.word	0x00000000
        /*0210*/ 	.short	0x010a
        /*0212*/ 	.byte	0x04
	.zero		1


	//   ....[21]....
        /*0214*/ 	.word	0x00001f40
        /*0218*/ 	.word	0x00000005
        /*021c*/ 	.word	0x00000000
        /*0220*/ 	.short	0x0101
        /*0222*/ 	.byte	0x3f
	.zero		1


	//   ....[22]....
        /*0224*/ 	.word	0x00002040
        /*0228*/ 	.word	0x000000a0
        /*022c*/ 	.word	0x00000000
        /*0230*/ 	.short	0x0101
        /*0232*/ 	.byte	0x2d
	.zero		1


	//   ....[23]....
        /*0234*/ 	.word	0x00002140
        /*0238*/ 	.word	0x00000003
        /*023c*/ 	.word	0x00000000
        /*0240*/ 	.short	0x0101
        /*0242*/ 	.byte	0x3f
	.zero		1


	//   ....[24]....
        /*0244*/ 	.word	0x00002200
        /*0248*/ 	.word	0x0000009f
        /*024c*/ 	.word	0x00000010
        /*0250*/ 	.short	0x010a
        /*0252*/ 	.byte	0x2a
	.zero		1


	//   ....[25]....
        /*0254*/ 	.word	0x00009f90
        /*0258*/ 	.word	0x000000a2
        /*025c*/ 	.word	0x00000000
        /*0260*/ 	.short	0x0101
        /*0262*/ 	.byte	0x2d
	.zero		1


	//   ....[26]....
        /*0264*/ 	.word	0x0000aa10
        /*0268*/ 	.word	0x0000000a
        /*026c*/ 	.word	0x00000028
        /*0270*/ 	.short	0x010a
        /*0272*/ 	.byte	0x3f
	.zero		1


	//   ....[27]....
        /*0274*/ 	.word	0x0000ae00
        /*0278*/ 	.word	0x00000005
        /*027c*/ 	.word	0x00000088
        /*0280*/ 	.short	0x0101
        /*0282*/ 	.byte	0x3f
	.zero		1


	//   ....[28]....
        /*0284*/ 	.word	0x0000b580
        /*0288*/ 	.word	0x00000009
        /*028c*/ 	.word	0x00000000
        /*0290*/ 	.short	0x010a
        /*0292*/ 	.byte	0x3f
	.zero		1


	//   ....[29]....
        /*0294*/ 	.word	0x0000b600
        /*0298*/ 	.word	0x00000008
        /*029c*/ 	.word	0x00000000
        /*02a0*/ 	.short	0x010a
        /*02a2*/ 	.byte	0x3f
	.zero		1


	//   ....[30]....
        /*02a4*/ 	.word	0x0000b690
        /*02a8*/ 	.word	0x00000009
        /*02ac*/ 	.word	0x00000000
        /*02b0*/ 	.short	0x010a
        /*02b2*/ 	.byte	0x3f
	.zero		1


	//   ....[31]....
        /*02b4*/ 	.word	0x0000b720
        /*02b8*/ 	.word	0x00000006
        /*02bc*/ 	.word	0x00000000
        /*02c0*/ 	.short	0x010a
        /*02c2*/ 	.byte	0x3f
	.zero		1


	//   ....[32]....
        /*02c4*/ 	.word	0x0000b7b0
        /*02c8*/ 	.word	0x00000003
        /*02cc*/ 	.word	0x00000000
        /*02d0*/ 	.short	0x010a
        /*02d2*/ 	.byte	0x3f
	.zero		1


	//   ....[33]....
        /*02d4*/ 	.word	0x0000b810
        /*02d8*/ 	.word	0x000000a1
        /*02dc*/ 	.word	0x00000000
        /*02e0*/ 	.short	0x010a
        /*02e2*/ 	.byte	0x3f
	.zero		1


	//   ....[34]....
        /*02e4*/ 	.word	0x0000b860
        /*02e8*/ 	.word	0x00000003
        /*02ec*/ 	.word	0x00000000
        /*02f0*/ 	.short	0x010a
        /*02f2*/ 	.byte	0x3f
	.zero		1


	//   ....[35]....
        /*02f4*/ 	.word	0x0000b8c0
        /*02f8*/ 	.word	0x00000005
        /*02fc*/ 	.word	0x00000000
        /*0300*/ 	.short	0x010a
        /*0302*/ 	.byte	0x3f
	.zero		1


	//   ....[36]....
        /*0304*/ 	.word	0x0000b910
        /*0308*/ 	.word	0x000000a1
        /*030c*/ 	.word	0x00000010
        /*0310*/ 	.short	0x010a
        /*0312*/ 	.byte	0x3f
	.zero		1


	//   ....[37]....
        /*0314*/ 	.word	0x0000b9e0
        /*0318*/ 	.word	0x0000000a
        /*031c*/ 	.word	0x00000028
        /*0320*/ 	.short	0x010a
        /*0322*/ 	.byte	0x3f
	.zero		1


	//   ....[38]....
        /*0324*/ 	.word	0x0000bab0
        /*0328*/ 	.word	0x00000009
        /*032c*/ 	.word	0x00000000
        /*0330*/ 	.short	0x010a
        /*0332*/ 	.byte	0x3f
	.zero		1


	//   ....[39]....
        /*0334*/ 	.word	0x0000bb00
        /*0338*/ 	.word	0x00000008
        /*033c*/ 	.word	0x00000000
        /*0340*/ 	.short	0x010a
        /*0342*/ 	.byte	0x3f
	.zero		1


	//   ....[40]....
        /*0344*/ 	.word	0x0000bb50
        /*0348*/ 	.word	0x00000009
        /*034c*/ 	.word	0x00000000
        /*0350*/ 	.short	0x010a
        /*0352*/ 	.byte	0x3f
	.zero		1


	//   ....[41]....
        /*0354*/ 	.word	0x0000bba0
        /*0358*/ 	.word	0x00000006
        /*035c*/ 	.word	0x00000000
        /*0360*/ 	.short	0x010a
        /*0362*/ 	.byte	0x3f
	.zero		1


	//----- nvinfo : EIATTR_NUM_MBARRIERS
	.align		4
.L_37:
        /*0364*/ 	.byte	0x03, 0x38
        /*0366*/ 	.short	0x0010


	//----- nvinfo : EIATTR_EXIT_INSTR_OFFSETS
	.align		4
        /*0368*/ 	.byte	0x04, 0x1c
        /*036a*/ 	.short	(.L_39 - .L_38)


	//   ....[0]....
.L_38:
        /*036c*/ 	.word	0x00001410


	//   ....[1]....
        /*0370*/ 	.word	0x00001470


	//   ....[2]....
        /*0374*/ 	.word	0x0000a620


	//   ....[3]....
        /*0378*/ 	.word	0x0000a650


	//   ....[4]....
        /*037c*/ 	.word	0x0000b800


	//----- nvinfo : EIATTR_MAX_THREADS
	.align		4
.L_39:
        /*0380*/ 	.byte	0x04, 0x05
        /*0382*/ 	.short	(.L_41 - .L_40)
.L_40:
        /*0384*/ 	.word	0x00000180
        /*0388*/ 	.word	0x00000001
        /*038c*/ 	.word	0x00000001


	//----- nvinfo : EIATTR_CRS_STACK_SIZE
	.align		4
.L_41:
        /*0390*/ 	.byte	0x04, 0x1e
        /*0392*/ 	.short	(.L_43 - .L_42)
.L_42:
        /*0394*/ 	.word	0x00000000


	//----- nvinfo : EIATTR_CBANK_PARAM_SIZE
	.align		4
.L_43:
        /*0398*/ 	.byte	0x03, 0x19
        /*039a*/ 	.short	0x0470


	//----- nvinfo : EIATTR_PARAM_CBANK
	.align		4
        /*039c*/ 	.byte	0x04, 0x0a
        /*039e*/ 	.short	(.L_45 - .L_44)
	.align		4
.L_44:
        /*03a0*/ 	.word	index@(.nv.constant0._ZN7cutlass13device_kernelINS_4gemm6kernel13GemmUniversalIN4cute5tupleIJiiiiEEENS1_10collective13CollectiveMmaINS1_34MainloopSm90TmaGmmaWarpSpecializedILi5ENS5_IJNS4_1CILi2EEESB_NSA_ILi1EEEEEENS1_32KernelTmaWarpSpecializedPingpongEEENS5_IJNSA_ILi64EEENSA_ILi256EEESG_EEENS_6half_tENS5_IJlSC_lEEESJ_SK_NS4_8TiledMMAINS4_8MMA_AtomIJNS4_4SM904GMMA26MMA_64x256x16_F32F16F16_SSILNSO_5MajorE0ELSQ_0ELNSO_7ScaleInE1ELSR_1EEEEEENS4_6LayoutINS5_IJSC_SC_SC_EEENS5_IJNSA_ILi0EEESW_SW_EEEEENS5_IJNS4_10UnderscoreESZ_SZ_EEEEENS4_23SM90_TMA_LOAD_MULTICASTENS4_14ComposedLayoutINS4_7SwizzleILi3ELi4ELi3EEENS4_18smem_ptr_flag_bitsILi16EEENSU_INS5_IJNSA_ILi8EEESG_EEENS5_IJSG_SC_EEEEEEEvNS4_8identityES12_S1C_vS1D_EENS_8epilogue10collective6detail29Sm90TmaWarpSpecializedAdapterINS1G_15DefaultEpilogueISJ_SK_SK_NS1F_6thread17LinearCombinationISJ_Li1EffLNS1K_9ScaleType4KindE0ELNS_15FloatRoundStyleE2ESJ_EENS1_15EpilogueDefaultEEEEEvvEEEEvNT_6ParamsE)
        /*03a4*/ 	.short	0x0210
        /*03a6*/ 	.short	0x0470


	//----- nvinfo : EIATTR_SW_WAR
	.align		4
.L_45:
        /*03a8*/ 	.byte	0x04, 0x36
        /*03aa*/ 	.short	(.L_47 - .L_46)
.L_46:
        /*03ac*/ 	.word	0x00000008
.L_47:


//--------------------- .nv.callgraph             --------------------------
	.section	.nv.callgraph,"",@"SHT_CUDA_CALLGRAPH"
	.align	4
	.sectionentsize	8
	.align		4
        /*0000*/ 	.word	0x00000000
	.align		4
        /*0004*/ 	.word	0xffffffff
	.align		4
        /*0008*/ 	.word	index@(_ZN7cutlass13device_kernelINS_4gemm6kernel13GemmUniversalIN4cute5tupleIJiiiiEEENS1_10collective13CollectiveMmaINS1_34MainloopSm90TmaGmmaWarpSpecializedILi5ENS5_IJNS4_1CILi2EEESB_NSA_ILi1EEEEEENS1_32KernelTmaWarpSpecializedPingpongEEENS5_IJNSA_ILi64EEENSA_ILi256EEESG_EEENS_6half_tENS5_IJlSC_lEEESJ_SK_NS4_8TiledMMAINS4_8MMA_AtomIJNS4_4SM904GMMA26MMA_64x256x16_F32F16F16_SSILNSO_5MajorE0ELSQ_0ELNSO_7ScaleInE1ELSR_1EEEEEENS4_6LayoutINS5_IJSC_SC_SC_EEENS5_IJNSA_ILi0EEESW_SW_EEEEENS5_IJNS4_10UnderscoreESZ_SZ_EEEEENS4_23SM90_TMA_LOAD_MULTICASTENS4_14ComposedLayoutINS4_7SwizzleILi3ELi4ELi3EEENS4_18smem_ptr_flag_bitsILi16EEENSU_INS5_IJNSA_ILi8EEESG_EEENS5_IJSG_SC_EEEEEEEvNS4_8identityES12_S1C_vS1D_EENS_8epilogue10collective6detail29Sm90TmaWarpSpecializedAdapterINS1G_15DefaultEpilogueISJ_SK_SK_NS1F_6thread17LinearCombinationISJ_Li1EffLNS1K_9ScaleType4KindE0ELNS_15FloatRoundStyleE2ESJ_EENS1_15EpilogueDefaultEEEEEvvEEEEvNT_6ParamsE)
	.align		4
        /*000c*/ 	.word	index@(__assertfail)
	.align		4
        /*0010*/ 	.word	0x00000000
	.align		4
        /*0014*/ 	.word	0xfffffffe
	.align		4
        /*0018*/ 	.word	0x00000000
	.align		4
        /*001c*/ 	.word	0xfffffffd
	.align		4
        /*0020*/ 	.word	0x00000000
	.align		4
        /*0024*/ 	.word	0xfffffffc


//--------------------- .nv.constant4             --------------------------
	.section	.nv.constant4,"a",@progbits
	.align	8
	.align		8
.nv.constant4:
        /*0000*/ 	.dword	__assertfail
	.align		8
        /*0008*/ 	.dword	__unnamed_1
	.align		8
        /*0010*/ 	.dword	_ZN39_INTERNAL_ee6b3544_4_k_cu_c6ec739b_34324cuda3std3__45__cpo5beginE
	.align		8
        /*0018*/ 	.dword	_ZN39_INTERNAL_ee6b3544_4_k_cu_c6ec739b_34324cuda3std3__45__cpo3endE
	.align		8
        /*0020*/ 	.dword	_ZN39_INTERNAL_ee6b3544_4_k_cu_c6ec739b_34324cuda3std3__45__cpo6cbeginE
	.align		8
        /*0028*/ 	.dword	_ZN39_INTERNAL_ee6b3544_4_k_cu_c6ec739b_34324cuda3std3__45__cpo4cendE
	.align		8
        /*0030*/ 	.dword	_ZN39_INTERNAL_ee6b3544_4_k_cu_c6ec739b_34324cuda3std3__441_GLOBAL__N__ee6b3544_4_k_cu_c6ec739b_34326ignoreE
	.align		8
        /*0038*/ 	.dword	_ZN39_INTERNAL_ee6b3544_4_k_cu_c6ec739b_34324cuda3std3__419piecewise_constructE
	.align		8
        /*0040*/ 	.dword	_ZN39_INTERNAL_ee6b3544_4_k_cu_c6ec739b_34324cuda3std3__48in_placeE
	.align		8
        /*0048*/ 	.dword	_ZN39_INTERNAL_ee6b3544_4_k_cu_c6ec739b_34324cuda3std6ranges3__45__cpo4swapE
	.align		8
        /*0050*/ 	.dword	_ZN39_INTERNAL_ee6b3544_4_k_cu_c6ec739b_34324cuda3std6ranges3__45__cpo9iter_moveE
	.align		8
        /*0058*/ 	.dword	_ZN39_INTERNAL_ee6b3544_4_k_cu_c6ec739b_34324cute7productE
	.align		8
        /*0060*/ 	.dword	_ZN39_INTERNAL_ee6b3544_4_k_cu_c6ec739b_34324cute1_E
	.align		8
        /*0068*/ 	.dword	$str$22
	.align		8
        /*0070*/ 	.dword	$str$23


//--------------------- .text._ZN7cutlass13device_kernelINS_4gemm6kernel13GemmUniversalIN4cute5tupleIJiiiiEEENS1_10collective13CollectiveMmaINS1_34MainloopSm90TmaGmmaWarpSpecializedILi5ENS5_IJNS4_1CILi2EEESB_NSA_ILi1EEEEEENS1_32KernelTmaWarpSpecializedPingpongEEENS5_IJNSA_ILi64EEENSA_ILi256EEESG_EEENS_6half_tENS5_IJlSC_lEEESJ_SK_NS4_8TiledMMAINS4_8MMA_AtomIJNS4_4SM904GMMA26MMA_64x256x16_F32F16F16_SSILNSO_5MajorE0ELSQ_0ELNSO_7ScaleInE1ELSR_1EEEEEENS4_6LayoutINS5_IJSC_SC_SC_EEENS5_IJNSA_ILi0EEESW_SW_EEEEENS5_IJNS4_10UnderscoreESZ_SZ_EEEEENS4_23SM90_TMA_LOAD_MULTICASTENS4_14ComposedLayoutINS4_7SwizzleILi3ELi4ELi3EEENS4_18smem_ptr_flag_bitsILi16EEENSU_INS5_IJNSA_ILi8EEESG_EEENS5_IJSG_SC_EEEEEEEvNS4_8identityES12_S1C_vS1D_EENS_8epilogue10collective6detail29Sm90TmaWarpSpecializedAdapterINS1G_15DefaultEpilogueISJ_SK_SK_NS1F_6thread17LinearCombinationISJ_Li1EffLNS1K_9ScaleType4KindE0ELNS_15FloatRoundStyleE2ESJ_EENS1_15EpilogueDefaultEEEEEvvEEEEvNT_6ParamsE --------------------------
	.section	.text._ZN7cutlass13device_kernelINS_4gemm6kernel13GemmUniversalIN4cute5tupleIJiiiiEEENS1_10collective13CollectiveMmaINS1_34MainloopSm90TmaGmmaWarpSpecializedILi5ENS5_IJNS4_1CILi2EEESB_NSA_ILi1EEEEEENS1_32KernelTmaWarpSpecializedPingpongEEENS5_IJNSA_ILi64EEENSA_ILi256EEESG_EEENS_6half_tENS5_IJlSC_lEEESJ_SK_NS4_8TiledMMAINS4_8MMA_AtomIJNS4_4SM904GMMA26MMA_64x256x16_F32F16F16_SSILNSO_5MajorE0ELSQ_0ELNSO_7ScaleInE1ELSR_1EEEEEENS4_6LayoutINS5_IJSC_SC_SC_EEENS5_IJNSA_ILi0EEESW_SW_EEEEENS5_IJNS4_10UnderscoreESZ_SZ_EEEEENS4_23SM90_TMA_LOAD_MULTICASTENS4_14ComposedLayoutINS4_7SwizzleILi3ELi4ELi3EEENS4_18smem_ptr_flag_bitsILi16EEENSU_INS5_IJNSA_ILi8EEESG_EEENS5_IJSG_SC_EEEEEEEvNS4_8identityES12_S1C_vS1D_EENS_8epilogue10collective6detail29Sm90TmaWarpSpecializedAdapterINS1G_15DefaultEpilogueISJ_SK_SK_NS1F_6thread17LinearCombinationISJ_Li1EffLNS1K_9ScaleType4KindE0ELNS_15FloatRoundStyleE2ESJ_EENS1_15EpilogueDefaultEEEEEvvEEEEvNT_6ParamsE,"ax",@progbits
	.align	128
.text._ZN7cutlass13device_kernelINS_4gemm6kernel13GemmUniversalIN4cute5tupleIJiiiiEEENS1_10collective13CollectiveMmaINS1_34MainloopSm90TmaGmmaWarpSpecializedILi5ENS5_IJNS4_1CILi2EEESB_NSA_ILi1EEEEEENS1_32KernelTmaWarpSpecializedPingpongEEENS5_IJNSA_ILi64EEENSA_ILi256EEESG_EEENS_6half_tENS5_IJlSC_lEEESJ_SK_NS4_8TiledMMAINS4_8MMA_AtomIJNS4_4SM904GMMA26MMA_64x256x16_F32F16F16_SSILNSO_5MajorE0ELSQ_0ELNSO_7ScaleInE1ELSR_1EEEEEENS4_6LayoutINS5_IJSC_SC_SC_EEENS5_IJNSA_ILi0EEESW_SW_EEEEENS5_IJNS4_10UnderscoreESZ_SZ_EEEEENS4_23SM90_TMA_LOAD_MULTICASTENS4_14ComposedLayoutINS4_7SwizzleILi3ELi4ELi3EEENS4_18smem_ptr_flag_bitsILi16EEENSU_INS5_IJNSA_ILi8EEESG_EEENS5_IJSG_SC_EEEEEEEvNS4_8identityES12_S1C_vS1D_EENS_8epilogue10collective6detail29Sm90TmaWarpSpecializedAdapterINS1G_15DefaultEpilogueISJ_SK_SK_NS1F_6thread17LinearCombinationISJ_Li1EffLNS1K_9ScaleType4KindE0ELNS_15FloatRoundStyleE2ESJ_EENS1_15EpilogueDefaultEEEEEvvEEEEvNT_6ParamsE:
        .type           _ZN7cutlass13device_kernelINS_4gemm6kernel13GemmUniversalIN4cute5tupleIJiiiiEEENS1_10collective13CollectiveMmaINS1_34MainloopSm90TmaGmmaWarpSpecializedILi5ENS5_IJNS4_1CILi2EEESB_NSA_ILi1EEEEEENS1_32KernelTmaWarpSpecializedPingpongEEENS5_IJNSA_ILi64EEENSA_ILi256EEESG_EEENS_6half_tENS5_IJlSC_lEEESJ_SK_NS4_8TiledMMAINS4_8MMA_AtomIJNS4_4SM904GMMA26MMA_64x256x16_F32F16F16_SSILNSO_5MajorE0ELSQ_0ELNSO_7ScaleInE1ELSR_1EEEEEENS4_6LayoutINS5_IJSC_SC_SC_EEENS5_IJNSA_ILi0EEESW_SW_EEEEENS5_IJNS4_10UnderscoreESZ_SZ_EEEEENS4_23SM90_TMA_LOAD_MULTICASTENS4_14ComposedLayoutINS4_7SwizzleILi3ELi4ELi3EEENS4_18smem_ptr_flag_bitsILi16EEENSU_INS5_IJNSA_ILi8EEESG_EEENS5_IJSG_SC_EEEEEEEvNS4_8identityES12_S1C_vS1D_EENS_8epilogue10collective6detail29Sm90TmaWarpSpecializedAdapterINS1G_15DefaultEpilogueISJ_SK_SK_NS1F_6thread17LinearCombinationISJ_Li1EffLNS1K_9ScaleType4KindE0ELNS_15FloatRoundStyleE2ESJ_EENS1_15EpilogueDefaultEEEEEvvEEEEvNT_6ParamsE,@function
        .size           _ZN7cutlass13device_kernelINS_4gemm6kernel13GemmUniversalIN4cute5tupleIJiiiiEEENS1_10collective13CollectiveMmaINS1_34MainloopSm90TmaGmmaWarpSpecializedILi5ENS5_IJNS4_1CILi2EEESB_NSA_ILi1EEEEEENS1_32KernelTmaWarpSpecializedPingpongEEENS5_IJNSA_ILi64EEENSA_ILi256EEESG_EEENS_6half_tENS5_IJlSC_lEEESJ_SK_NS4_8TiledMMAINS4_8MMA_AtomIJNS4_4SM904GMMA26MMA_64x256x16_F32F16F16_SSILNSO_5MajorE0ELSQ_0ELNSO_7ScaleInE1ELSR_1EEEEEENS4_6LayoutINS5_IJSC_SC_SC_EEENS5_IJNSA_ILi0EEESW_SW_EEEEENS5_IJNS4_10UnderscoreESZ_SZ_EEEEENS4_23SM90_TMA_LOAD_MULTICASTENS4_14ComposedLayoutINS4_7SwizzleILi3ELi4ELi3EEENS4_18smem_ptr_flag_bitsILi16EEENSU_INS5_IJNSA_ILi8EEESG_EEENS5_IJSG_SC_EEEEEEEvNS4_8identityES12_S1C_vS1D_EENS_8epilogue10collective6detail29Sm90TmaWarpSpecializedAdapterINS1G_15DefaultEpilogueISJ_SK_SK_NS1F_6thread17LinearCombinationISJ_Li1EffLNS1K_9ScaleType4KindE0ELNS_15FloatRoundStyleE2ESJ_EENS1_15EpilogueDefaultEEEEEvvEEEEvNT_6ParamsE,(.L_x_331 - _ZN7cutlass13device_kernelINS_4gemm6kernel13GemmUniversalIN4cute5tupleIJiiiiEEENS1_10collective13CollectiveMmaINS1_34MainloopSm90TmaGmmaWarpSpecializedILi5ENS5_IJNS4_1CILi2EEESB_NSA_ILi1EEEEEENS1_32KernelTmaWarpSpecializedPingpongEEENS5_IJNSA_ILi64EEENSA_ILi256EEESG_EEENS_6half_tENS5_IJlSC_lEEESJ_SK_NS4_8TiledMMAINS4_8MMA_AtomIJNS4_4SM904GMMA26MMA_64x256x16_F32F16F16_SSILNSO_5MajorE0ELSQ_0ELNSO_7ScaleInE1ELSR_1EEEEEENS4_6LayoutINS5_IJSC_SC_SC_EEENS5_IJNSA_ILi0EEESW_SW_EEEEENS5_IJNS4_10UnderscoreESZ_SZ_EEEEENS4_23SM90_TMA_LOAD_MULTICASTENS4_14ComposedLayoutINS4_7SwizzleILi3ELi4ELi3EEENS4_18smem_ptr_flag_bitsILi16EEENSU_INS5_IJNSA_ILi8EEESG_EEENS5_IJSG_SC_EEEEEEEvNS4_8identityES12_S1C_vS1D_EENS_8epilogue10collective6detail29Sm90TmaWarpSpecializedAdapterINS1G_15DefaultEpilogueISJ_SK_SK_NS1F_6thread17LinearCombinationISJ_Li1EffLNS1K_9ScaleType4KindE0ELNS_15FloatRoundStyleE2ESJ_EENS1_15EpilogueDefaultEEEEEvvEEEEvNT_6ParamsE)
        .other          _ZN7cutlass13device_kernelINS_4gemm6kernel13GemmUniversalIN4cute5tupleIJiiiiEEENS1_10collective13CollectiveMmaINS1_34MainloopSm90TmaGmmaWarpSpecializedILi5ENS5_IJNS4_1CILi2EEESB_NSA_ILi1EEEEEENS1_32KernelTmaWarpSpecializedPingpongEEENS5_IJNSA_ILi64EEENSA_ILi256EEESG_EEENS_6half_tENS5_IJlSC_lEEESJ_SK_NS4_8TiledMMAINS4_8MMA_AtomIJNS4_4SM904GMMA26MMA_64x256x16_F32F16F16_SSILNSO_5MajorE0ELSQ_0ELNSO_7ScaleInE1ELSR_1EEEEEENS4_6LayoutINS5_IJSC_SC_SC_EEENS5_IJNSA_ILi0EEESW_SW_EEEEENS5_IJNS4_10UnderscoreESZ_SZ_EEEEENS4_23SM90_TMA_LOAD_MULTICASTENS4_14ComposedLayoutINS4_7SwizzleILi3ELi4ELi3EEENS4_18smem_ptr_flag_bitsILi16EEENSU_INS5_IJNSA_ILi8EEESG_EEENS5_IJSG_SC_EEEEEEEvNS4_8identityES12_S1C_vS1D_EENS_8epilogue10collective6detail29Sm90TmaWarpSpecializedAdapterINS1G_15DefaultEpilogueISJ_SK_SK_NS1F_6thread17LinearCombinationISJ_Li1EffLNS1K_9ScaleType4KindE0ELNS_15FloatRoundStyleE2ESJ_EENS1_15EpilogueDefaultEEEEEvvEEEEvNT_6ParamsE,@"STO_CUDA_ENTRY STV_DEFAULT"
_ZN7cutlass13device_kernelINS_4gemm6kernel13GemmUniversalIN4cute5tupleIJiiiiEEENS1_10collective13CollectiveMmaINS1_34MainloopSm90TmaGmmaWarpSpecializedILi5ENS5_IJNS4_1CILi2EEESB_NSA_ILi1EEEEEENS1_32KernelTmaWarpSpecializedPingpongEEENS5_IJNSA_ILi64EEENSA_ILi256EEESG_EEENS_6half_tENS5_IJlSC_lEEESJ_SK_NS4_8TiledMMAINS4_8MMA_AtomIJNS4_4SM904GMMA26MMA_64x256x16_F32F16F16_SSILNSO_5MajorE0ELSQ_0ELNSO_7ScaleInE1ELSR_1EEEEEENS4_6LayoutINS5_IJSC_SC_SC_EEENS5_IJNSA_ILi0EEESW_SW_EEEEENS5_IJNS4_10UnderscoreESZ_SZ_EEEEENS4_23SM90_TMA_LOAD_MULTICASTENS4_14ComposedLayoutINS4_7SwizzleILi3ELi4ELi3EEENS4_18smem_ptr_flag_bitsILi16EEENSU_INS5_IJNSA_ILi8EEESG_EEENS5_IJSG_SC_EEEEEEEvNS4_8identityES12_S1C_vS1D_EENS_8epilogue10collective6detail29Sm90TmaWarpSpecializedAdapterINS1G_15DefaultEpilogueISJ_SK_SK_NS1F_6thread17LinearCombinationISJ_Li1EffLNS1K_9ScaleType4KindE0ELNS_15FloatRoundStyleE2ESJ_EENS1_15EpilogueDefaultEEEEEvvEEEEvNT_6ParamsE:
[----:B------:R-:W0:Y:S02]  /*0000*/  LDC R1, c[0x0][0x28] ;  /* 0x00000a00ff017b82 */ /* 0x000e240000000800 */
[----:B0-----:R-:W-:Y:S01]  /*0010*/  VIADD R1, R1, 0xfffffff8 ;  /* 0xfffffff801017836 */ /* 0x001fe20000000000 */
[----:B------:R-:W0:Y:S01]  /*0020*/  S2R R4, SR_TID.X ;  /* 0x0000000000047919 */ /* 0x000e220000002100 */
[----:B------:R-:W-:Y:S01]  /*0030*/  ELECT P0, URZ, PT ;  /* 0x00000000003f782f */ /* 0x000fe20003800000 */
[----:B------:R-:W-:Y:S01]  /*0040*/  BSSY B0, `(.L_x_0) ;  /* 0x000000f000007945 */ /* 0x000fe20003800000 */
[--C-:B0-----:R-:W-:Y:S02]  /*0050*/  SHF.R.U32.HI R2, RZ, 0x5, R4.reuse ;  /* 0x00000005ff027819 */ /* 0x101fe40000011604 */
[----:B------:R-:W-:-:S03]  /*0060*/  SHF.R.U32.HI R7, RZ, 0x7, R4 ;  /* 0x00000007ff077819 */ /* 0x000fc60000011604 */
[----:B------:R-:W0:Y:S04]  /*0070*/  SHFL.IDX PT, R5, R2, RZ, 0x1f ;  /* 0x00001fff02057589 */ /* 0x000e2800000e0000 */
[----:B------:R1:W2:Y:S01]  /*0080*/  SHFL.IDX PT, R10, R7, RZ, 0x1f ;  /* 0x00001fff070a7589 */ /* 0x0002a200000e0000 */
[----:B0-----:R-:W-:-:S13]  /*0090*/  ISETP.NE.OR P0, PT, R5, RZ, !P0 ;  /* 0x000000ff0500720c */ /* 0x001fda0004705670 */
[----:B-12---:R-:W-:Y:S05]  /*00a0*/  @P0 BRA `(.L_x_1) ;  /* 0x0000000000200947 */ /* 0x006fea0003800000 */
[----:B------:R-:W-:Y:S02]  /*00b0*/  ULDC.64 UR4, c[0x0][0x198] ;  /* 0x0000660000047ab9 */ /* 0x000fe40000000a00 */
[----:B------:R-:W-:Y:S02]  /*00c0*/  UIADD3 UR6, UP0, UR4, 0xf0, URZ ;  /* 0x000000f004067890 */ /* 0x000fe4000ff1e03f */
[----:B------:R-:W-:Y:S02]  /*00d0*/  UIADD3 UR4, UP1, UR4, 0x1f0, URZ ;  /* 0x000001f004047890 */ /* 0x000fe4000ff3e03f */
[----:B------:R-:W-:Y:S02]  /*00e0*/  UIADD3.X UR7, URZ, UR5, URZ, UP0, !UPT ;  /* 0x000000053f077290 */ /* 0x000fe400087fe43f */
[----:B------:R-:W-:-:S07]  /*00f0*/  UIADD3.X UR5, URZ, UR5, URZ, UP1, !UPT ;  /* 0x000000053f057290 */ /* 0x000fce0008ffe43f */
[----:B------:R0:W-:Y:S02]  /*0100*/  UTMACCTL.PF [UR6] ;  /* 0x00000000060079b9 */ /* 0x0001e40008040000 */
[----:B------:R0:W-:Y:S02]  /*0110*/  UTMACCTL.PF [UR4] ;  /* 0x00000000040079b9 */ /* 0x0001e40008040000 */
[----:B0-----:R-:W-:Y:S01]  /*0120*/  NOP ;  /* 0x0000000000007918 */ /* 0x001fe20000000000 */
.L_x_1:
[----:B------:R-:W-:Y:S05]  /*0130*/  BSYNC B0 ;  /* 0x0000000000007941 */ /* 0x000fea0003800000 */
.L_x_0:
[----:B------:R-:W0:Y:S01]  /*0140*/  SHFL.IDX PT, R8, R2, RZ, 0x1f ;  /* 0x00001fff02087589 */ /* 0x000e2200000e0000 */
[----:B------:R-:W-:-:S04]  /*0150*/  SHF.R.S32.HI R3, RZ, 0x1f, R4 ;  /* 0x0000001fff037819 */ /* 0x000fc80000011404 */
[----:B------:R-:W-:Y:S02]  /*0160*/  LEA.HI R3, R3, R4, RZ, 0x7 ;  /* 0x0000000403037211 */ /* 0x000fe400078f38ff */
[----:B0-----:R-:W-:-:S13]  /*0170*/  ISETP.NE.AND P0, PT, R8, RZ, PT ;  /* 0x000000ff0800720c */ /* 0x001fda0003f05270 */
[----:B------:R-:W-:Y:S05]  /*0180*/  @P0 BRA `(.L_x_2) ;  /* 0x0000000000600947 */ /* 0x000fea0003800000 */
[----:B------:R-:W0:Y:S01]  /*0190*/  S2UR UR8, SR_CgaCtaId ;  /* 0x00000000000879c3 */ /* 0x000e220000008800 */
[----:B------:R-:W-:Y:S01]  /*01a0*/  UMOV UR4, 0x400 ;  /* 0x0000040000047882 */ /* 0x000fe20000000000 */
[----:B------:R-:W-:Y:S01]  /*01b0*/  UMOV UR5, 0x1 ;  /* 0x0000000100057882 */ /* 0x000fe20000000000 */
[----:B------:R-:W-:Y:S01]  /*01c0*/  UMOV UR6, 0x3 ;  /* 0x0000000300067882 */ /* 0x000fe20000000000 */
[----:B------:R-:W-:Y:S01]  /*01d0*/  ELECT P0, URZ, PT ;  /* 0x00000000003f782f */ /* 0x000fe20003800000 */
[----:B------:R-:W-:-:S04]  /*01e0*/  UIADD3 UR6, -UR6, 0x100000, URZ ;  /* 0x0010000006067890 */ /* 0x000fc8000fffe13f */
[----:B------:R-:W-:Y:S02]  /*01f0*/  USHF.L.U32 UR7, UR6, 0xb, URZ ;  /* 0x0000000b06077899 */ /* 0x000fe4000800063f */
[----:B------:R-:W-:Y:S02]  /*0200*/  USHF.L.U32 UR6, UR6, 0x1, URZ ;  /* 0x0000000106067899 */ /* 0x000fe4000800063f */
[----:B0-----:R-:W-:Y:S02]  /*0210*/  ULEA UR8, UR8, UR4, 0x18 ;  /* 0x0000000408087291 */ /* 0x001fe4000f8ec03f */
[----:B------:R-:W-:-:S04]  /*0220*/  UIADD3 UR4, -UR5, 0x100000, URZ ;  /* 0x0010000005047890 */ /* 0x000fc8000fffe13f */
[----:B------:R-:W-:Y:S02]  /*0230*/  USHF.L.U32 UR5, UR4, 0xb, URZ ;  /* 0x0000000b04057899 */ /* 0x000fe4000800063f */
[----:B------:R-:W-:Y:S01]  /*0240*/  USHF.L.U32 UR4, UR4, 0x1, URZ ;  /* 0x0000000104047899 */ /* 0x000fe2000800063f */
[----:B------:R-:W0:Y:S11]  /*0250*/  FENCE.VIEW.ASYNC.S ;  /* 0x00000000000073c6 */ /* 0x000e360000000000 */
[----:B0-----:R0:W1:Y:S01]  /*0260*/  SYNCS.EXCH.64 URZ, [UR8], UR4 ;  /* 0x00000004083f75b2 */ /* 0x0010620008000100 */
[----:B------:R0:W2:Y:S01]  /*0270*/  SYNCS.EXCH.64 URZ, [UR8+0x28], UR6 ;  /* 0x00002806083f75b2 */ /* 0x0000a20008000100 */
[----:B------:R0:W3:Y:S01]  /*0280*/  SYNCS.EXCH.64 URZ, [UR8+0x8], UR4 ;  /* 0x00000804083f75b2 */ /* 0x0000e20008000100 */
[----:B------:R0:W4:Y:S01]  /*0290*/  SYNCS.EXCH.64 URZ, [UR8+0x30], UR6 ;  /* 0x00003006083f75b2 */ /* 0x0001220008000100 */
[----:B------:R0:W0:Y:S01]  /*02a0*/  SYNCS.EXCH.64 URZ, [UR8+0x10], UR4 ;  /* 0x00001004083f75b2 */ /* 0x0000220008000100 */
[----:B------:R0:W0:Y:S01]  /*02b0*/  SYNCS.EXCH.64 URZ, [UR8+0x38], UR6 ;  /* 0x00003806083f75b2 */ /* 0x0000220008000100 */
[----:B------:R0:W0:Y:S01]  /*02c0*/  SYNCS.EXCH.64 URZ, [UR8+0x18], UR4 ;  /* 0x00001804083f75b2 */ /* 0x0000220008000100 */
[----:B------:R0:W0:Y:S01]  /*02d0*/  SYNCS.EXCH.64 URZ, [UR8+0x40], UR6 ;  /* 0x00004006083f75b2 */ /* 0x0000220008000100 */
[----:B------:R0:W0:Y:S01]  /*02e0*/  SYNCS.EXCH.64 URZ, [UR8+0x20], UR4 ;  /* 0x00002004083f75b2 */ /* 0x0000220008000100 */
[----:B------:R0:W0:Y:S01]  /*02f0*/  SYNCS.EXCH.64 URZ, [UR8+0x48], UR6 ;  /* 0x00004806083f75b2 */ /* 0x0000220008000100 */
[----:B------:R-:W-:Y:S01]  /*0300*/  NOP ;  /* 0x0000000000007918 */ /* 0x000fe20000000000 */
.L_x_2:
[----:B------:R-:W5:Y:S01]  /*0310*/  SHFL.IDX PT, R13, R2, RZ, 0x1f ;  /* 0x00001fff020d7589 */ /* 0x000f6200000e0000 */
[----:B------:R-:W1:Y:S01]  /*0320*/  S2UR UR12, SR_CTAID.X ;  /* 0x00000000000c79c3 */ /* 0x000e620000002500 */
[----:B------:R-:W-:Y:S02]  /*0330*/  LOP3.LUT R3, R3, 0xffffff80, RZ, 0xc0, !PT ;  /* 0xffffff8003037812 */ /* 0x000fe400078ec0ff */
[----:B------:R-:W-:Y:S01]  /*0340*/  ELECT P0, URZ, PT ;  /* 0x00000000003f782f */ /* 0x000fe20003800000 */
[----:B------:R2:W3:Y:S01]  /*0350*/  SHFL.IDX PT, R12, R2, RZ, 0x1f ;  /* 0x00001fff020c7589 */ /* 0x0004e200000e0000 */
[----:B------:R-:W-:Y:S01]  /*0360*/  ELECT P1, URZ, PT ;  /* 0x00000000003f782f */ /* 0x000fe20003820000 */
[----:B------:R-:W-:Y:S01]  /*0370*/  NOP ;  /* 0x0000000000007918 */ /* 0x000fe20000000000 */
[----:B------:R-:W-:Y:S01]  /*0380*/  IMAD.IADD R3, R4, 0x1, -R3 ;  /* 0x0000000104037824 */ /* 0x000fe200078e0a03 */
[----:B------:R-:W4:Y:S01]  /*0390*/  S2R R6, SR_CTAID.Y ;  /* 0x0000000000067919 */ /* 0x000f220000002600 */
[----:B0-----:R-:W-:Y:S01]  /*03a0*/  ULDC UR4, c[0x0][0x150] ;  /* 0x0000540000047ab9 */ /* 0x001fe20000000800 */
[----:B------:R-:W0:Y:S01]  /*03b0*/  LDC R14, c[0x0][0x144] ;  /* 0x00005100ff0e7b82 */ /* 0x000e220000000800 */
[----:B------:R-:W-:Y:S01]  /*03c0*/  UMOV UR11, 0x80 ;  /* 0x00000080000b7882 */ /* 0x000fe20000000000 */
[----:B------:R-:W-:Y:S01]  /*03d0*/  SHF.R.S32.HI R0, RZ, 0x1f, R3 ;  /* 0x0000001fff007819 */ /* 0x000fe20000011403 */
[----:B------:R-:W-:Y:S01]  /*03e0*/  NOP ;  /* 0x0000000000007918 */ /* 0x000fe20000000000 */
[C---:B------:R-:W-:Y:S01]  /*03f0*/  VIADD R35, R10.reuse, 0xffffffff ;  /* 0xffffffff0a237836 */ /* 0x040fe20000000000 */
[----:B------:R-:W-:Y:S01]  /*0400*/  ISETP.NE.AND P4, PT, R10, RZ, PT ;  /* 0x000000ff0a00720c */ /* 0x000fe20003f85270 */
[----:B------:R-:W-:Y:S01]  /*0410*/  IMAD.MOV.U32 R153, RZ, RZ, 0x1 ;  /* 0x00000001ff997424 */ /* 0x000fe200078e00ff */
[----:B------:R-:W-:Y:S01]  /*0420*/  LEA.HI R9, R0, R3, RZ, 0x3 ;  /* 0x0000000300097211 */ /* 0x000fe200078f18ff */
[----:B------:R-:W0:Y:S01]  /*0430*/  LDC R15, c[0x0][0x140] ;  /* 0x00005000ff0f7b82 */ /* 0x000e220000000800 */
[----:B------:R-:W-:-:S02]  /*0440*/  ISETP.GE.U32.AND P6, PT, R35, 0x2, PT ;  /* 0x000000022300780c */ /* 0x000fc40003fc6070 */
[--C-:B------:R-:W-:Y:S02]  /*0450*/  SHF.R.S32.HI R11, RZ, 0x3, R9.reuse ;  /* 0x00000003ff0b7819 */ /* 0x100fe40000011409 */
[----:B--2---:R-:W-:Y:S02]  /*0460*/  SHF.R.S32.HI R2, RZ, 0x1f, R9 ;  /* 0x0000001fff027819 */ /* 0x004fe40000011409 */
[----:B------:R-:W-:Y:S01]  /*0470*/  SHF.R.S32.HI R9, RZ, 0x1f, R8 ;  /* 0x0000001fff097819 */ /* 0x000fe20000011408 */
[----:B------:R-:W2:Y:S01]  /*0480*/  LDC R25, c[0x0][0x148] ;  /* 0x00005200ff197b82 */ /* 0x000ea20000000800 */
[----:B-----5:R-:W-:Y:S02]  /*0490*/  ISETP.NE.OR P0, PT, R13, RZ, !P0 ;  /* 0x000000ff0d00720c */ /* 0x020fe40004705670 */
[----:B-1----:R-:W-:Y:S02]  /*04a0*/  I2FP.F32.U32 R13, UR12 ;  /* 0x0000000c000d7c45 */ /* 0x002fe40008201000 */
[----:B------:R-:W-:-:S02]  /*04b0*/  LEA.HI R2, R2, R11, RZ, 0x2 ;  /* 0x0000000b02027211 */ /* 0x000fc400078f10ff */
[----:B------:R-:W-:Y:S01]  /*04c0*/  LEA.HI R9, R9, R8, RZ, 0x2 ;  /* 0x0000000809097211 */ /* 0x000fe200078f10ff */
[----:B------:R-:W-:Y:S01]  /*04d0*/  FMUL R13, R13, UR4 ;  /* 0x000000040d0d7c20 */ /* 0x000fe20008400000 */
[----:B---3--:R-:W-:Y:S01]  /*04e0*/  ISETP.NE.OR P1, PT, R12, RZ, !P1 ;  /* 0x000000ff0c00720c */ /* 0x008fe20004f25670 */
[----:B------:R-:W-:Y:S01]  /*04f0*/  ULDC UR4, c[0x0][0x154] ;  /* 0x0000550000047ab9 */ /* 0x000fe20000000800 */
[----:B------:R-:W-:Y:S02]  /*0500*/  LOP3.LUT R12, R2, 0xfffffffc, RZ, 0xc0, !PT ;  /* 0xfffffffc020c7812 */ /* 0x000fe400078ec0ff */
[----:B------:R-:W-:Y:S01]  /*0510*/  LOP3.LUT R9, R9, 0x3ffffffc, RZ, 0xc0, !PT ;  /* 0x3ffffffc09097812 */ /* 0x000fe200078ec0ff */
[----:B------:R-:W1:Y:S01]  /*0520*/  F2I.U32.TRUNC.NTZ R13, R13 ;  /* 0x0000000d000d7305 */ /* 0x000e62000020f000 */
[----:B------:R-:W-:Y:S01]  /*0530*/  SHF.R.S32.HI R2, RZ, 0x1f, R5 ;  /* 0x0000001fff027819 */ /* 0x000fe20000011405 */
[----:B------:R-:W-:Y:S01]  /*0540*/  IMAD.IADD R12, R11, 0x1, -R12 ;  /* 0x000000010b0c7824 */ /* 0x000fe200078e0a0c */
[----:B------:R-:W-:Y:S01]  /*0550*/  VOTEU.ALL UP1, P0 ;  /* 0x00000000003f7886 */ /* 0x000fe20000020000 */
[----:B------:R-:W-:Y:S01]  /*0560*/  IMAD.IADD R9, R8, 0x1, -R9 ;  /* 0x0000000108097824 */ /* 0x000fe200078e0a09 */
[----:B------:R-:W-:Y:S01]  /*0570*/  LEA.HI R2, R2, R5, RZ, 0x2 ;  /* 0x0000000502027211 */ /* 0x000fe200078f10ff */
[----:B------:R-:W-:Y:S01]  /*0580*/  VOTEU.ALL UP0, P0 ;  /* 0x00000000003f7886 */ /* 0x000fe20000000000 */
[----:B----4-:R-:W-:Y:S01]  /*0590*/  I2FP.F32.U32 R8, R6 ;  /* 0x0000000600087245 */ /* 0x010fe20000201000 */
[----:B------:R-:W-:Y:S01]  /*05a0*/  IMAD R9, R9, 0x4, R12 ;  /* 0x0000000409097824 */ /* 0x000fe200078e020c */
[----:B------:R-:W-:Y:S01]  /*05b0*/  LOP3.LUT R2, R2, 0xfffffffc, RZ, 0xc0, !PT ;  /* 0xfffffffc02027812 */ /* 0x000fe200078ec0ff */
[----:B------:R-:W-:Y:S01]  /*05c0*/  VOTEU.ALL UP2, P1 ;  /* 0x00000000003f7886 */ /* 0x000fe20000840000 */
[----:B------:R-:W3:Y:S01]  /*05d0*/  @!UP1 S2UR UR7, SR_CgaCtaId ;  /* 0x00000000000799c3 */ /* 0x000ee20000008800 */
[----:B------:R-:W-:Y:S01]  /*05e0*/  FMUL R8, R8, UR4 ;  /* 0x0000000408087c20 */ /* 0x000fe20008400000 */
[----:B------:R-:W-:Y:S01]  /*05f0*/  IMAD.SHL.U32 R152, R9, 0x4, RZ ;  /* 0x0000000409987824 */ /* 0x000fe200078e00ff */
[----:B------:R-:W-:Y:S01]  /*0600*/  UMOV UR4, 0x20 ;  /* 0x0000002000047882 */ /* 0x000fe20000000000 */
[----:B------:R-:W-:Y:S01]  /*0610*/  IMAD.IADD R5, R5, 0x1, -R2 ;  /* 0x0000000105057824 */ /* 0x000fe200078e0a02 */
[----:B------:R-:W-:Y:S01]  /*0620*/  LEA.HI R2, R9, R9, RZ, 0x1 ;  /* 0x0000000909027211 */ /* 0x000fe200078f08ff */
[----:B-1----:R-:W-:Y:S01]  /*0630*/  IMAD.MOV R13, RZ, RZ, -R13 ;  /* 0x000000ffff0d7224 */ /* 0x002fe200078e0a0d */
[----:B------:R-:W1:Y:S01]  /*0640*/  F2I.U32.TRUNC.NTZ R8, R8 ;  /* 0x0000000800087305 */ /* 0x000e62000020f000 */
[----:B------:R-:W4:Y:S01]  /*0650*/  @!UP2 S2UR UR10, SR_CgaCtaId ;  /* 0x00000000000aa9c3 */ /* 0x000f220000008800 */
[----:B------:R-:W-:Y:S01]  /*0660*/  LOP3.LUT R2, R2, 0xfffffffe, RZ, 0xc0, !PT ;  /* 0xfffffffe02027812 */ /* 0x000fe200078ec0ff */
[----:B0-----:R-:W-:Y:S01]  /*0670*/  IMAD R21, R14, R13, UR12 ;  /* 0x0000000c0e157e24 */ /* 0x001fe2000f8e020d */
[----:B------:R-:W-:Y:S01]  /*0680*/  @!UP1 UMOV UR6, 0x400 ;  /* 0x0000040000069882 */ /* 0x000fe20000000000 */
[----:B------:R-:W-:-:S04]  /*0690*/  @!UP1 UIADD3 UR4, -UR4, 0x100000, URZ ;  /* 0x0010000004049890 */ /* 0x000fc8000fffe13f */
[----:B------:R-:W-:Y:S02]  /*06a0*/  @!UP1 USHF.L.U32 UR5, UR4, 0xb, URZ ;  /* 0x0000000b04059899 */ /* 0x000fe4000800063f */
[----:B------:R-:W-:Y:S01]  /*06b0*/  @!UP1 USHF.L.U32 UR4, UR4, 0x1, URZ ;  /* 0x0000000104049899 */ /* 0x000fe2000800063f */
[C---:B------:R-:W-:Y:S01]  /*06c0*/  LOP3.LUT R152, R9.reuse, 0xc, R152, 0x78, !PT ;  /* 0x0000000c09987812 */ /* 0x040fe200078e7898 */
[----:B------:R-:W-:Y:S01]  /*06d0*/  IMAD.IADD R2, R9, 0x1, -R2 ;  /* 0x0000000109027824 */ /* 0x000fe200078e0a02 */
[----:B------:R-:W-:Y:S01]  /*06e0*/  @!UP2 UMOV UR9, 0x400 ;  /* 0x000004000009a882 */ /* 0x000fe20000000000 */
[----:B------:R-:W-:Y:S01]  /*06f0*/  VOTEU.ALL UP3, P1 ;  /* 0x00000000003f7886 */ /* 0x000fe20000860000 */
[----:B------:R-:W-:Y:S01]  /*0700*/  VOTEU.ALL UP4, P1 ;  /* 0x00000000003f7886 */ /* 0x000fe20000880000 */
[----:B------:R-:W-:Y:S01]  /*0710*/  VOTEU.ALL UP5, P1 ;  /* 0x00000000003f7886 */ /* 0x000fe200008a0000 */
[----:B------:R-:W-:Y:S01]  /*0720*/  ISETP.NE.AND P3, PT, R2, R21, PT ;  /* 0x000000150200720c */ /* 0x000fe20003f65270 */
[----:B------:R0:W0:Y:S01]  /*0730*/  SHFL.IDX PT, R14, R7, RZ, 0x1f ;  /* 0x00001fff070e7589 */ /* 0x00002200000e0000 */
[----:B------:R-:W-:Y:S01]  /*0740*/  ISETP.EQ.U32.AND P2, PT, R15, 0x1, PT ;  /* 0x000000010f00780c */ /* 0x000fe20003f42070 */
[----:B-1----:R-:W-:Y:S01]  /*0750*/  IMAD.MOV R20, RZ, RZ, -R8 ;  /* 0x000000ffff147224 */ /* 0x002fe200078e0a08 */
[----:B---3--:R-:W-:-:S02]  /*0760*/  @!UP1 ULEA UR8, UR7, UR6, 0x18 ;  /* 0x0000000607089291 */ /* 0x008fc4000f8ec03f */
[----:B------:R-:W-:-:S04]  /*0770*/  @!UP2 UIADD3 UR6, -UR11, 0x100000, URZ ;  /* 0x001000000b06a890 */ /* 0x000fc8000fffe13f */
[----:B------:R-:W-:Y:S02]  /*0780*/  @!UP2 USHF.L.U32 UR7, UR6, 0xb, URZ ;  /* 0x0000000b0607a899 */ /* 0x000fe4000800063f */
[----:B------:R-:W-:Y:S01]  /*0790*/  @!UP2 USHF.L.U32 UR6, UR6, 0x1, URZ ;  /* 0x000000010606a899 */ /* 0x000fe2000800063f */
[----:B--2---:R-:W-:Y:S01]  /*07a0*/  IMAD R9, R25, R20, R6 ;  /* 0x0000001419097224 */ /* 0x004fe200078e0206 */
[----:B------:R-:W-:Y:S01]  /*07b0*/  VOTEU.ALL UP1, P0 ;  /* 0x00000000003f7886 */ /* 0x000fe20000020000 */
[----:B------:R-:W-:Y:S01]  /*07c0*/  LOP3.LUT P0, RZ, R3, 0x7, RZ, 0xc0, !PT ;  /* 0x0000000703ff7812 */ /* 0x000fe2000780c0ff */
[----:B----4-:R-:W-:Y:S01]  /*07d0*/  @!UP2 ULEA UR9, UR10, UR9, 0x18 ;  /* 0x000000090a09a291 */ /* 0x010fe2000f8ec03f */
[----:B------:R-:W-:Y:S01]  /*07e0*/  @P3 LEA.HI R2, R152, R152, RZ, 0x1 ;  /* 0x0000009898023211 */ /* 0x000fe200078f08ff */
[----:B------:R-:W-:Y:S01]  /*07f0*/  VOTEU.ALL UP2, P1 ;  /* 0x00000000003f7886 */ /* 0x000fe20000840000 */
[----:B------:R-:W-:Y:S01]  /*0800*/  ISETP.NE.AND P1, PT, R5, 0x3, PT ;  /* 0x000000030500780c */ /* 0x000fe20003f25270 */
[----:B------:R-:W1:Y:S02]  /*0810*/  FENCE.VIEW.ASYNC.S ;  /* 0x00000000000073c6 */ /* 0x000e640000000000 */
[----:B-1----:R1:W2:Y:S01]  /*0820*/  @!UP0 SYNCS.EXCH.64 URZ, [UR8+0x80], UR4 ;  /* 0x00008004083f85b2 */ /* 0x0022a20008000100 */
[----:B------:R-:W-:-:S02]  /*0830*/  @P3 SHF.R.S32.HI R2, RZ, 0x1, R2 ;  /* 0x00000001ff023819 */ /* 0x000fc40000011402 */
[----:B------:R-:W-:Y:S02]  /*0840*/  ISETP.EQ.OR P1, PT, R5, RZ, !P1 ;  /* 0x000000ff0500720c */ /* 0x000fe40004f22670 */
[----:B------:R-:W-:Y:S02]  /*0850*/  @P3 ISETP.NE.AND P5, PT, R2, R9, PT ;  /* 0x000000090200320c */ /* 0x000fe40003fa5270 */
[----:B------:R-:W-:Y:S02]  /*0860*/  ISETP.LT.U32.AND P0, PT, R152, 0x4, !P0 ;  /* 0x000000049800780c */ /* 0x000fe40004701070 */
[----:B------:R-:W-:Y:S02]  /*0870*/  ISETP.EQ.AND P1, PT, R10, RZ, P1 ;  /* 0x000000ff0a00720c */ /* 0x000fe40000f22270 */
[----:B------:R-:W-:Y:S02]  /*0880*/  SEL R2, RZ, 0x1, !P0 ;  /* 0x00000001ff027807 */ /* 0x000fe40004000000 */
[----:B------:R-:W-:-:S02]  /*0890*/  @P3 SEL R153, RZ, 0x1, P5 ;  /* 0x00000001ff993807 */ /* 0x000fc40002800000 */
[----:B------:R-:W-:Y:S01]  /*08a0*/  SEL R16, RZ, 0x1, !P1 ;  /* 0x00000001ff107807 */ /* 0x000fe20004800000 */
[----:B------:R1:W3:Y:S01]  /*08b0*/  @!UP1 SYNCS.EXCH.64 URZ, [UR8+0x88], UR4 ;  /* 0x00008804083f95b2 */ /* 0x0002e20008000100 */
[----:B------:R-:W-:Y:S01]  /*08c0*/  NOP ;  /* 0x0000000000007918 */ /* 0x000fe20000000000 */
[----:B------:R-:W-:Y:S02]  /*08d0*/  LOP3.LUT R153, R153, R2, RZ, 0xc0, !PT ;  /* 0x0000000299997212 */ /* 0x000fe400078ec0ff */
[----:B------:R-:W-:Y:S01]  /*08e0*/  SEL R16, R16, 0x2, P6 ;  /* 0x0000000210107807 */ /* 0x000fe20003000000 */
[----:B------:R1:W4:Y:S01]  /*08f0*/  @!UP2 SYNCS.EXCH.64 URZ, [UR9+0x60], UR6 ;  /* 0x00006006093fa5b2 */ /* 0x0003220008000100 */
[----:B------:R1:W0:Y:S01]  /*0900*/  @!UP3 SYNCS.EXCH.64 URZ, [UR9+0x68], UR6 ;  /* 0x00006806093fb5b2 */ /* 0x0002220008000100 */
[----:B------:R1:W0:Y:S01]  /*0910*/  @!UP4 SYNCS.EXCH.64 URZ, [UR9+0x70], UR6 ;  /* 0x00007006093fc5b2 */ /* 0x0002220008000100 */
[----:B------:R1:W0:Y:S01]  /*0920*/  @!UP5 SYNCS.EXCH.64 URZ, [UR9+0x78], UR6 ;  /* 0x00007806093fd5b2 */ /* 0x0002220008000100 */
[----:B------:R-:W-:Y:S01]  /*0930*/  NOP ;  /* 0x0000000000007918 */ /* 0x000fe20000000000 */
[----:B-12---:R-:W-:Y:S05]  /*0940*/  @!P2 BRA `(.L_x_3) ;  /* 0x000000000008a947 */ /* 0x006fea0003800000 */
[----:B0--34-:R-:W-:Y:S01]  /*0950*/  UCGABAR_ARV ;  /* 0x00000000000079c7 */ /* 0x019fe20008000000 */
[----:B------:R-:W-:Y:S05]  /*0960*/  BRA `(.L_x_4) ;  /* 0x0000000000047947 */ /* 0x000fea0003800000 */
.L_x_3:
[----:B0--34-:R-:W-:Y:S01]  /*0970*/  NOP ;  /* 0x0000000000007918 */ /* 0x019fe20000000000 */
.L_x_4:
[----:B------:R-:W-:Y:S01]  /*0980*/  ULDC.64 UR4, c[0x0][0x598] ;  /* 0x0001660000047ab9 */ /* 0x000fe20000000a00 */
[----:B------:R-:W-:Y:S01]  /*0990*/  ULDC.64 UR36, c[0x0][0x208] ;  /* 0x0000820000247ab9 */ /* 0x000fe20000000a00 */
[----:B------:R-:W-:-:S04]  /*09a0*/  ISETP.NE.U32.AND P0, PT, RZ, UR4, PT ;  /* 0x00000004ff007c0c */ /* 0x000fc8000bf05070 */
[----:B------:R-:W-:-:S13]  /*09b0*/  ISETP.NE.AND.EX P0, PT, RZ, UR5, PT, P0 ;  /* 0x00000005ff007c0c */ /* 0x000fda000bf05300 */
[----:B------:R-:W-:Y:S05]  /*09c0*/  @!P0 BRA `(.L_x_5) ;  /* 0x00000000001c8947 */ /* 0x000fea0003800000 */
[----:B------:R-:W0:Y:S02]  /*09d0*/  LDC.64 R8, c[0x0][0x598] ;  /* 0x00016600ff087b82 */ /* 0x000e240000000a00 */
[----:B0-----:R-:W2:Y:S02]  /*09e0*/  LDG.E.64 R8, desc[UR36][R8.64] ;  /* 0x0000002408087981 */ /* 0x001ea4000c1e1b00 */
[----:B--2---:R-:W-:-:S04]  /*09f0*/  ISETP.NE.U32.AND P0, PT, R8, RZ, PT ;  /* 0x000000ff0800720c */ /* 0x004fc80003f05070 */
[----:B------:R-:W-:-:S13]  /*0a00*/  ISETP.NE.AND.EX P0, PT, R9, RZ, PT, P0 ;  /* 0x000000ff0900720c */ /* 0x000fda0003f05300 */
[----:B------:R-:W-:Y:S05]  /*0a10*/  @!P0 BRA `(.L_x_5) ;  /* 0x0000000000088947 */ /* 0x000fea0003800000 */
[----:B------:R0:W5:Y:S01]  /*0a20*/  LD.E R154, desc[UR36][R8.64] ;  /* 0x00000024089a7980 */ /* 0x000162000c101900 */
[----:B------:R-:W-:Y:S05]  /*0a30*/  BRA `(.L_x_6) ;  /* 0x0000000000247947 */ /* 0x000fea0003800000 */
.L_x_5:
[----:B------:R-:W-:Y:S02]  /*0a40*/  ULDC.64 UR4, c[0x0][0x588] ;  /* 0x0001620000047ab9 */ /* 0x000fe40000000a00 */
[----:B------:R-:W-:-:S04]  /*0a50*/  ISETP.NE.U32.AND P0, PT, RZ, UR4, PT ;  /* 0x00000004ff007c0c */ /* 0x000fc8000bf05070 */
[----:B------:R-:W-:-:S13]  /*0a60*/  ISETP.NE.AND.EX P0, PT, RZ, UR5, PT, P0 ;  /* 0x00000005ff007c0c */ /* 0x000fda000bf05300 */
[----:B------:R-:W-:Y:S05]  /*0a70*/  @!P0 BRA `(.L_x_7) ;  /* 0x00000000000c8947 */ /* 0x000fea0003800000 */
[----:B------:R-:W0:Y:S02]  /*0a80*/  LDC.64 R154, c[0x0][0x588] ;  /* 0x00016200ff9a7b82 */ /* 0x000e240000000a00 */
[----:B0-----:R1:W5:Y:S01]  /*0a90*/  LDG.E R154, desc[UR36][R154.64] ;  /* 0x000000249a9a7981 */ /* 0x001362000c1e1900 */
[----:B------:R-:W-:Y:S05]  /*0aa0*/  BRA `(.L_x_6) ;  /* 0x0000000000087947 */ /* 0x000fea0003800000 */
.L_x_7:
[----:B------:R-:W-:Y:S02]  /*0ab0*/  ULDC UR4, c[0x0][0x580] ;  /* 0x0001600000047ab9 */ /* 0x000fe40000000800 */
[----:B------:R-:W-:-:S07]  /*0ac0*/  IMAD.U32 R154, RZ, RZ, UR4 ;  /* 0x00000004ff9a7e24 */ /* 0x000fce000f8e00ff */
.L_x_6:
[----:B------:R-:W-:Y:S02]  /*0ad0*/  ULDC.64 UR4, c[0x0][0x5a0] ;  /* 0x0001680000047ab9 */ /* 0x000fe40000000a00 */
[----:B------:R-:W-:-:S04]  /*0ae0*/  ISETP.NE.U32.AND P0, PT, RZ, UR4, PT ;  /* 0x00000004ff007c0c */ /* 0x000fc8000bf05070 */
[----:B------:R-:W-:-:S13]  /*0af0*/  ISETP.NE.AND.EX P0, PT, RZ, UR5, PT, P0 ;  /* 0x00000005ff007c0c */ /* 0x000fda000bf05300 */
[----:B------:R-:W-:Y:S05]  /*0b00*/  @!P0 BRA `(.L_x_8) ;  /* 0x00000000001c8947 */ /* 0x000fea0003800000 */
[----:B0-----:R-:W0:Y:S02]  /*0b10*/  LDC.64 R8, c[0x0][0x5a0] ;  /* 0x00016800ff087b82 */ /* 0x001e240000000a00 */
[----:B0-----:R-:W2:Y:S02]  /*0b20*/  LDG.E.64 R8, desc[UR36][R8.64] ;  /* 0x0000002408087981 */ /* 0x001ea4000c1e1b00 */
[----:B--2---:R-:W-:-:S04]  /*0b30*/  ISETP.NE.U32.AND P0, PT, R8, RZ, PT ;  /* 0x000000ff0800720c */ /* 0x004fc80003f05070 */
[----:B------:R-:W-:-:S13]  /*0b40*/  ISETP.NE.AND.EX P0, PT, R9, RZ, PT, P0 ;  /* 0x000000ff0900720c */ /* 0x000fda0003f05300 */
[----:B------:R-:W-:Y:S05]  /*0b50*/  @!P0 BRA `(.L_x_8) ;  /* 0x0000000000088947 */ /* 0x000fea0003800000 */
[----:B-1----:R0:W5:Y:S01]  /*0b60*/  LD.E R155, desc[UR36][R8.64] ;  /* 0x00000024089b7980 */ /* 0x002162000c101900 */
[----:B------:R-:W-:Y:S05]  /*0b70*/  BRA `(.L_x_9) ;  /* 0x0000000000247947 */ /* 0x000fea0003800000 */
.L_x_8:
[----:B------:R-:W-:Y:S02]  /*0b80*/  ULDC.64 UR4, c[0x0][0x590] ;  /* 0x0001640000047ab9 */ /* 0x000fe40000000a00 */
[----:B------:R-:W-:-:S04]  /*0b90*/  ISETP.NE.U32.AND P0, PT, RZ, UR4, PT ;  /* 0x00000004ff007c0c */ /* 0x000fc8000bf05070 */
[----:B------:R-:W-:-:S13]  /*0ba0*/  ISETP.NE.AND.EX P0, PT, RZ, UR5, PT, P0 ;  /* 0x00000005ff007c0c */ /* 0x000fda000bf05300 */
[----:B------:R-:W-:Y:S05]  /*0bb0*/  @!P0 BRA `(.L_x_10) ;  /* 0x00000000000c8947 */ /* 0x000fea0003800000 */
[----:B0-----:R-:W1:Y:S02]  /*0bc0*/  LDC.64 R8, c[0x0][0x590] ;  /* 0x00016400ff087b82 */ /* 0x001e640000000a00 */
[----:B-1----:R1:W5:Y:S01]  /*0bd0*/  LDG.E R155, desc[UR36][R8.64] ;  /* 0x00000024089b7981 */ /* 0x002362000c1e1900 */
[----:B------:R-:W-:Y:S05]  /*0be0*/  BRA `(.L_x_9) ;  /* 0x0000000000087947 */ /* 0x000fea0003800000 */
.L_x_10:
[----:B------:R-:W-:Y:S02]  /*0bf0*/  ULDC UR4, c[0x0][0x584] ;  /* 0x0001610000047ab9 */ /* 0x000fe40000000800 */
[----:B-1----:R-:W-:-:S07]  /*0c00*/  IMAD.U32 R155, RZ, RZ, UR4 ;  /* 0x00000004ff9b7e24 */ /* 0x002fce000f8e00ff */
.L_x_9:
[----:B------:R-:W2:Y:S01]  /*0c10*/  LDC R2, c[0x0][0x65c] ;  /* 0x00019700ff027b82 */ /* 0x000ea20000000800 */
[----:B------:R-:W-:Y:S01]  /*0c20*/  ULDC UR6, c[0x0][0x28c] ;  /* 0x0000a30000067ab9 */ /* 0x000fe20000000800 */
[----:B------:R-:W-:Y:S01]  /*0c30*/  ISETP.NE.AND P0, PT, R10, 0x2, PT ;  /* 0x000000020a00780c */ /* 0x000fe20003f05270 */
[----:B------:R-:W-:Y:S01]  /*0c40*/  UIADD3 UR6, UR6, 0x3f, URZ ;  /* 0x0000003f06067890 */ /* 0x000fe2000fffe03f */
[----:B01----:R-:W-:Y:S01]  /*0c50*/  IMAD.U32 R8, RZ, RZ, UR12 ;  /* 0x0000000cff087e24 */ /* 0x003fe2000f8e00ff */
[----:B------:R-:W-:Y:S01]  /*0c60*/  UMOV UR38, URZ ;  /* 0x0000003f00267c82 */ /* 0x000fe20008000000 */
[----:B------:R-:W-:Y:S01]  /*0c70*/  IMAD.MOV.U32 R9, RZ, RZ, RZ ;  /* 0x000000ffff097224 */ /* 0x000fe200078e00ff */
[----:B------:R-:W-:Y:S01]  /*0c80*/  USHF.R.S32.HI UR7, URZ, 0x1f, UR6 ;  /* 0x0000001f3f077899 */ /* 0x000fe20008011406 */
[----:B------:R-:W-:Y:S01]  /*0c90*/  UMOV UR39, URZ ;  /* 0x0000003f00277c82 */ /* 0x000fe20008000000 */
[----:B------:R-:W-:Y:S02]  /*0ca0*/  ULDC.64 UR8, c[0x0][0x650] ;  /* 0x0001940000087ab9 */ /* 0x000fe40000000a00 */
[----:B------:R-:W-:-:S04]  /*0cb0*/  ULEA.HI UR7, UR7, UR6, URZ, 0x6 ;  /* 0x0000000607077291 */ /* 0x000fc8000f8f303f */
[----:B------:R-:W-:Y:S01]  /*0cc0*/  USHF.R.S32.HI UR40, URZ, 0x6, UR7 ;  /* 0x000000063f287899 */ /* 0x000fe20008011407 */
[----:B--2---:R-:W-:-:S13]  /*0cd0*/  ISETP.NE.AND P1, PT, R2, 0x1, PT ;  /* 0x000000010200780c */ /* 0x004fda0003f25270 */
[----:B------:R-:W0:Y:S01]  /*0ce0*/  @P1 LDC R19, c[0x0][0x10] ;  /* 0x00000400ff131b82 */ /* 0x000e220000000800 */
[----:B------:R-:W-:Y:S02]  /*0cf0*/  @P1 IMAD.MOV.U32 R7, RZ, RZ, RZ ;  /* 0x000000ffff071224 */ /* 0x000fe400078e00ff */
[----:B------:R-:W-:-:S05]  /*0d00*/  @P1 IMAD.MOV.U32 R17, RZ, RZ, RZ ;  /* 0x000000ffff111224 */ /* 0x000fca00078e00ff */
[----:B------:R-:W1:Y:S01]  /*0d10*/  @!P1 LDC R11, c[0x0][0xc] ;  /* 0x00000300ff0b9b82 */ /* 0x000e620000000800 */
[----:B------:R-:W-:Y:S01]  /*0d20*/  ULDC UR4, c[0x0][0xc] ;  /* 0x0000030000047ab9 */ /* 0x000fe20000000800 */
[----:B------:R-:W-:Y:S02]  /*0d30*/  ULDC UR5, c[0x0][0x10] ;  /* 0x0000040000057ab9 */ /* 0x000fe40000000800 */
[----:B------:R-:W-:-:S04]  /*0d40*/  UIMAD.WIDE.U32 UR4, UR4, UR5, URZ ;  /* 0x00000005040472a5 */ /* 0x000fc8000f8e003f */
[----:B------:R-:W2:Y:S01]  /*0d50*/  LDC R2, c[0x0][0x14] ;  /* 0x00000500ff027b82 */ /* 0x000ea20000000800 */
[----:B0-----:R-:W-:-:S04]  /*0d60*/  @P1 IMAD.WIDE.U32 R18, R19, UR12, R6 ;  /* 0x0000000c13121c25 */ /* 0x001fc8000f8e0006 */
[----:B------:R-:W-:Y:S02]  /*0d70*/  @P1 IMAD.IADD R17, R19, 0x1, R17 ;  /* 0x0000000113111824 */ /* 0x000fe400078e0211 */
[----:B-1----:R-:W-:-:S04]  /*0d80*/  @!P1 IMAD.WIDE.U32 R8, R6, R11, R8 ;  /* 0x0000000b06089225 */ /* 0x002fc800078e0008 */
[----:B------:R-:W-:Y:S02]  /*0d90*/  @!P1 IMAD.MOV.U32 R18, RZ, RZ, R8 ;  /* 0x000000ffff129224 */ /* 0x000fe400078e0008 */
[----:B------:R-:W-:Y:S02]  /*0da0*/  @!P1 IMAD.MOV.U32 R17, RZ, RZ, R9 ;  /* 0x000000ffff119224 */ /* 0x000fe400078e0009 */
[----:B--2---:R-:W-:-:S04]  /*0db0*/  IMAD.WIDE.U32 R12, R2, UR4, RZ ;  /* 0x00000004020c7c25 */ /* 0x004fc8000f8e00ff */
[----:B------:R-:W-:Y:S01]  /*0dc0*/  IMAD R23, R2, UR5, RZ ;  /* 0x0000000502177c24 */ /* 0x000fe2000f8e02ff */
[----:B------:R0:W-:Y:S03]  /*0dd0*/  STL.64 [R1], R12 ;  /* 0x0000000c01007387 */ /* 0x0001e60000100a00 */
[----:B------:R-:W-:Y:S01]  /*0de0*/  IMAD.IADD R23, R13, 0x1, R23 ;  /* 0x000000010d177824 */ /* 0x000fe200078e0217 */
[----:B------:R-:W-:Y:S06]  /*0df0*/  @P0 BRA `(.L_x_11) ;  /* 0x0000000000200947 */ /* 0x000fec0003800000 */
[----:B------:R-:W-:Y:S01]  /*0e00*/  UISETP.GE.U32.AND UP0, UPT, UR40, 0x5, UPT ;  /* 0x000000052800788c */ /* 0x000fe2000bf06070 */
[----:B------:R-:W-:Y:S01]  /*0e10*/  IADD3 R18, P0, R18, R12, RZ ;  /* 0x0000000c12127210 */ /* 0x000fe20007f1e0ff */
[----:B------:R-:W-:Y:S01]  /*0e20*/  UIMAD.WIDE.U32 UR4, UR40, -0x33333333, URZ ;  /* 0xcccccccd280478a5 */ /* 0x000fe2000f8e003f */
[----:B------:R-:W-:-:S03]  /*0e30*/  UMOV UR39, URZ ;  /* 0x0000003f00277c82 */ /* 0x000fc60008000000 */
[----:B------:R-:W-:Y:S01]  /*0e40*/  USHF.R.U32.HI UR4, URZ, 0x2, UR5 ;  /* 0x000000023f047899 */ /* 0x000fe20008011605 */
[----:B------:R-:W-:-:S03]  /*0e50*/  IMAD.X R17, R23, 0x1, R17, P0 ;  /* 0x0000000117117824 */ /* 0x000fc600000e0611 */
[----:B------:R-:W-:Y:S02]  /*0e60*/  UIMAD UR38, UR4, -0x5, UR40 ;  /* 0xfffffffb042678a4 */ /* 0x000fe4000f8e0228 */
[----:B------:R-:W-:-:S12]  /*0e70*/  @UP0 ULOP3.LUT UR39, UR4, 0x1, URZ, 0xc0, !UPT ;  /* 0x0000000104270892 */ /* 0x000fd8000f8ec03f */
.L_x_11:
[----:B------:R-:W-:Y:S01]  /*0e80*/  ISETP.GE.U32.AND P0, PT, R18, UR8, PT ;  /* 0x0000000812007c0c */ /* 0x000fe2000bf06070 */
[----:B------:R-:W-:Y:S01]  /*0e90*/  IMAD.MOV.U32 R19, RZ, RZ, -0x1 ;  /* 0xffffffffff137424 */ /* 0x000fe200078e00ff */
[----:B------:R-:W-:Y:S01]  /*0ea0*/  PRMT R8, RZ, 0x7610, R8 ;  /* 0x00007610ff087816 */ /* 0x000fe20000000008 */
[----:B------:R-:W-:Y:S01]  /*0eb0*/  IMAD.MOV.U32 R22, RZ, RZ, -0x1 ;  /* 0xffffffffff167424 */ /* 0x000fe200078e00ff */
[----:B------:R-:W-:Y:S01]  /*0ec0*/  ISETP.GE.U32.AND.EX P0, PT, R17, UR9, PT, P0 ;  /* 0x0000000911007c0c */ /* 0x000fe2000bf06100 */
[----:B------:R-:W-:-:S12]  /*0ed0*/  IMAD.MOV.U32 R2, RZ, RZ, -0x1 ;  /* 0xffffffffff027424 */ /* 0x000fd800078e00ff */
[----:B------:R-:W-:Y:S05]  /*0ee0*/  @P0 BRA `(.L_x_12) ;  /* 0x00000004002c0947 */ /* 0x000fea0003800000 */
[----:B------:R-:W1:Y:S01]  /*0ef0*/  LDC.64 R26, c[0x0][0x628] ;  /* 0x00018a00ff1a7b82 */ /* 0x000e620000000a00 */
[----:B------:R-:W-:Y:S02]  /*0f00*/  IMAD.MOV.U32 R8, RZ, RZ, R18 ;  /* 0x000000ffff087224 */ /* 0x000fe400078e0012 */
[----:B------:R-:W-:-:S05]  /*0f10*/  IMAD.MOV.U32 R9, RZ, RZ, R17 ;  /* 0x000000ffff097224 */ /* 0x000fca00078e0011 */
[----:B------:R-:W2:Y:S08]  /*0f20*/  LDC R2, c[0x0][0x630] ;  /* 0x00018c00ff027b82 */ /* 0x000eb00000000800 */
[----:B------:R-:W3:Y:S01]  /*0f30*/  LDC.64 R28, c[0x0][0x620] ;  /* 0x00018800ff1c7b82 */ /* 0x000ee20000000a00 */
[----:B-1----:R-:W-:-:S04]  /*0f40*/  ISETP.NE.U32.AND P0, PT, R26, RZ, PT ;  /* 0x000000ff1a00720c */ /* 0x002fc80003f05070 */
[----:B------:R-:W-:-:S13]  /*0f50*/  ISETP.NE.AND.EX P0, PT, R27, RZ, PT, P0 ;  /* 0x000000ff1b00720c */ /* 0x000fda0003f05300 */
[----:B--23--:R-:W-:Y:S05]  /*0f60*/  @!P0 BRA `(.L_x_13) ;  /* 0x0000000000288947 */ /* 0x00cfea0003800000 */
[----:B0-----:R-:W0:Y:S02]  /*0f70*/  LDC R13, c[0x0][0x634] ;  /* 0x00018d00ff0d7b82 */ /* 0x001e240000000800 */
[----:B0-----:R-:W-:-:S05]  /*0f80*/  IADD3 R13, P0, R18, R13, RZ ;  /* 0x0000000d120d7210 */ /* 0x001fca0007f1e0ff */
[----:B------:R-:W-:-:S04]  /*0f90*/  IMAD.X R15, RZ, RZ, R17, P0 ;  /* 0x000000ffff0f7224 */ /* 0x000fc800000e0611 */
[----:B------:R-:W-:-:S04]  /*0fa0*/  IMAD.WIDE.U32 R8, R15, R26, RZ ;  /* 0x0000001a0f087225 */ /* 0x000fc800078e00ff */
[----:B------:R-:W-:-:S04]  /*0fb0*/  IMAD.WIDE.U32 R10, P0, R13, R27, R8 ;  /* 0x0000001b0d0a7225 */ /* 0x000fc80007800008 */
[----:B------:R-:W-:-:S04]  /*0fc0*/  IMAD.WIDE.U32 R8, R13, R26, RZ ;  /* 0x0000001a0d087225 */ /* 0x000fc800078e00ff */
[----:B------:R-:W-:Y:S01]  /*0fd0*/  IMAD.X R13, RZ, RZ, RZ, P0 ;  /* 0x000000ffff0d7224 */ /* 0x000fe200000e06ff */
[----:B------:R-:W-:Y:S01]  /*0fe0*/  IADD3 RZ, P0, R9, R10, RZ ;  /* 0x0000000a09ff7210 */ /* 0x000fe20007f1e0ff */
[----:B------:R-:W-:-:S04]  /*0ff0*/  IMAD.MOV.U32 R12, RZ, RZ, R11 ;  /* 0x000000ffff0c7224 */ /* 0x000fc800078e000b */
[----:B------:R-:W-:-:S08]  /*1000*/  IMAD.WIDE.U32.X R8, R15, R27, R12, P0 ;  /* 0x0000001b0f087225 */ /* 0x000fd000000e040c */
.L_x_13:
[----:B------:R-:W1:Y:S01]  /*1010*/  LDC.64 R32, c[0x0][0x640] ;  /* 0x00019000ff207b82 */ /* 0x000e620000000a00 */
[-C--:B------:R-:W-:Y:S01]  /*1020*/  SHF.R.U64 R30, R8, R2.reuse, R9 ;  /* 0x00000002081e7219 */ /* 0x080fe20000001209 */
[----:B------:R-:W-:Y:S01]  /*1030*/  IMAD.MOV.U32 R19, RZ, RZ, R17 ;  /* 0x000000ffff137224 */ /* 0x000fe200078e0011 */
[----:B------:R-:W-:Y:S01]  /*1040*/  SHF.R.U32.HI R2, RZ, R2, R9 ;  /* 0x00000002ff027219 */ /* 0x000fe20000011609 */
[----:B------:R-:W-:Y:S01]  /*1050*/  IMAD.MOV.U32 R26, RZ, RZ, 0x1 ;  /* 0x00000001ff1a7424 */ /* 0x000fe200078e00ff */
[----:B------:R-:W-:-:S03]  /*1060*/  IADD3 R11, P0, RZ, -R30, RZ ;  /* 0x8000001eff0b7210 */ /* 0x000fc60007f1e0ff */
[----:B------:R-:W2:Y:S02]  /*1070*/  LDC R10, c[0x0][0x618] ;  /* 0x00018600ff0a7b82 */ /* 0x000ea40000000800 */
[----:B------:R-:W-:-:S04]  /*1080*/  IMAD.X R9, RZ, RZ, ~R2, P0 ;  /* 0x000000ffff097224 */ /* 0x000fc800000e0e02 */
[-C--:B------:R-:W-:Y:S02]  /*1090*/  IMAD R2, R9, R28.reuse, RZ ;  /* 0x0000001c09027224 */ /* 0x080fe400078e02ff */
[----:B0-----:R-:W0:Y:S01]  /*10a0*/  LDC R13, c[0x0][0x608] ;  /* 0x00018200ff0d7b82 */ /* 0x001e220000000800 */
[----:B------:R-:W-:-:S04]  /*10b0*/  IMAD.WIDE.U32 R8, R11, R28, R18 ;  /* 0x0000001c0b087225 */ /* 0x000fc800078e0012 */
[----:B------:R-:W-:Y:S02]  /*10c0*/  IMAD R11, R11, R29, R2 ;  /* 0x0000001d0b0b7224 */ /* 0x000fe400078e0202 */
[----:B------:R-:W-:Y:S01]  /*10d0*/  IMAD.MOV.U32 R2, RZ, RZ, -0x1 ;  /* 0xffffffffff027424 */ /* 0x000fe200078e00ff */
[----:B------:R-:W3:Y:S01]  /*10e0*/  LDC R31, c[0x0][0x658] ;  /* 0x00019600ff1f7b82 */ /* 0x000ee20000000800 */
[----:B------:R-:W-:Y:S01]  /*10f0*/  IMAD.IADD R9, R9, 0x1, R11 ;  /* 0x0000000109097824 */ /* 0x000fe200078e020b */
[----:B-1----:R-:W-:-:S04]  /*1100*/  ISETP.NE.U32.AND P0, PT, R32, RZ, PT ;  /* 0x000000ff2000720c */ /* 0x002fc80003f05070 */
[----:B------:R-:W-:Y:S02]  /*1110*/  ISETP.NE.AND.EX P0, PT, R33, RZ, PT, P0 ;  /* 0x000000ff2100720c */ /* 0x000fe40003f05300 */
[----:B------:R-:W1:Y:S01]  /*1120*/  LDC R29, c[0x0][0x600] ;  /* 0x00018000ff1d7b82 */ /* 0x000e620000000800 */
[-CC-:B--2---:R-:W-:Y:S02]  /*1130*/  SHF.R.U64 R27, R8, R10.reuse, R9.reuse ;  /* 0x0000000a081b7219 */ /* 0x184fe40000001209 */
[----:B------:R-:W-:-:S05]  /*1140*/  SHF.R.U32.HI R8, RZ, R10, R9 ;  /* 0x0000000aff087219 */ /* 0x000fca0000011609 */
[----:B------:R-:W2:Y:S01]  /*1150*/  LDC R22, c[0x0][0x648] ;  /* 0x00019200ff167b82 */ /* 0x000ea20000000800 */
[-CC-:B0-----:R-:W-:Y:S02]  /*1160*/  SHF.R.U64 R34, R27, R13.reuse, R8.reuse ;  /* 0x0000000d1b227219 */ /* 0x181fe40000001208 */
[----:B------:R-:W-:-:S05]  /*1170*/  SHF.R.U32.HI R8, RZ, R13, R8 ;  /* 0x0000000dff087219 */ /* 0x000fca0000011608 */
[----:B------:R-:W0:Y:S01]  /*1180*/  LDC R24, c[0x0][0x638] ;  /* 0x00018e00ff187b82 */ /* 0x000e220000000800 */
[-CC-:B---3--:R-:W-:Y:S02]  /*1190*/  SHF.R.U64 R36, R34, R31.reuse, R8.reuse ;  /* 0x0000001f22247219 */ /* 0x188fe40000001208 */
[-C--:B------:R-:W-:Y:S02]  /*11a0*/  SHF.L.U32 R2, R2, R31.reuse, RZ ;  /* 0x0000001f02027219 */ /* 0x080fe400000006ff */
[----:B------:R-:W-:Y:S01]  /*11b0*/  SHF.R.U32.HI R9, RZ, R31, R8 ;  /* 0x0000001fff097219 */ /* 0x000fe20000011608 */
[----:B------:R-:W-:Y:S01]  /*11c0*/  IMAD.MOV.U32 R8, RZ, RZ, R36 ;  /* 0x000000ffff087224 */ /* 0x000fe200078e0024 */
[----:B------:R-:W-:Y:S01]  /*11d0*/  LOP3.LUT R15, RZ, R2, RZ, 0x33, !PT ;  /* 0x00000002ff0f7212 */ /* 0x000fe200078e33ff */
[----:B------:R-:W3:Y:S01]  /*11e0*/  LDC R28, c[0x0][0x610] ;  /* 0x00018400ff1c7b82 */ /* 0x000ee20000000800 */
[----:B------:R-:W-:Y:S05]  /*11f0*/  @!P0 BRA `(.L_x_14) ;  /* 0x0000000000288947 */ /* 0x000fea0003800000 */
[----:B------:R-:W4:Y:S02]  /*1200*/  LDC R13, c[0x0][0x64c] ;  /* 0x00019300ff0d7b82 */ /* 0x000f240000000800 */
[----:B----4-:R-:W-:-:S05]  /*1210*/  IADD3 R13, P0, R36, R13, RZ ;  /* 0x0000000d240d7210 */ /* 0x010fca0007f1e0ff */
        /* <DEDUP_REMOVED lines=8> */
.L_x_14:
[----:B--2---:R-:W-:Y:S01]  /*12a0*/  SHF.R.U64 R7, R8, R22, R9 ;  /* 0x0000001608077219 */ /* 0x004fe20000001209 */
[----:B-1----:R-:W-:Y:S01]  /*12b0*/  VIADD R8, R29, 0xffffffff ;  /* 0xffffffff1d087836 */ /* 0x002fe20000000000 */
[----:B------:R-:W-:Y:S01]  /*12c0*/  SHF.L.U32 R2, R26, R31, RZ ;  /* 0x0000001f1a027219 */ /* 0x000fe200000006ff */
[----:B------:R-:W-:Y:S01]  /*12d0*/  @P1 IMAD R21, R25, R20, R6 ;  /* 0x0000001419151224 */ /* 0x000fe200078e0206 */
[----:B------:R-:W-:Y:S01]  /*12e0*/  LOP3.LUT R15, R34, R15, RZ, 0xc0, !PT ;  /* 0x0000000f220f7212 */ /* 0x000fe200078ec0ff */
[----:B------:R-:W-:Y:S01]  /*12f0*/  IMAD.MOV R9, RZ, RZ, -R7 ;  /* 0x000000ffff097224 */ /* 0x000fe200078e0a07 */
[----:B------:R-:W-:-:S03]  /*1300*/  LOP3.LUT R8, R27, R8, RZ, 0xc0, !PT ;  /* 0x000000081b087212 */ /* 0x000fc600078ec0ff */
[----:B------:R-:W-:Y:S02]  /*1310*/  IMAD R6, R2, R7, R15 ;  /* 0x0000000702067224 */ /* 0x000fe400078e020f */
[----:B0-----:R-:W-:Y:S02]  /*1320*/  IMAD R2, R9, R24, R36 ;  /* 0x0000001809027224 */ /* 0x001fe400078e0224 */
[----:B---3--:R-:W-:Y:S02]  /*1330*/  IMAD R19, R6, R28, R21 ;  /* 0x0000001c06137224 */ /* 0x008fe400078e0215 */
[----:B------:R-:W-:Y:S02]  /*1340*/  IMAD R2, R2, R29, R8 ;  /* 0x0000001d02027224 */ /* 0x000fe400078e0208 */
[----:B------:R-:W-:-:S03]  /*1350*/  IMAD.MOV.U32 R6, RZ, RZ, 0x1 ;  /* 0x00000001ff067424 */ /* 0x000fc600078e00ff */
[----:B------:R-:W-:Y:S02]  /*1360*/  SEL R22, R2, R19, !P1 ;  /* 0x0000001302167207 */ /* 0x000fe40004800000 */
[----:B------:R-:W-:Y:S01]  /*1370*/  SEL R19, R19, R2, !P1 ;  /* 0x0000000213137207 */ /* 0x000fe20004800000 */
[----:B------:R-:W-:Y:S01]  /*1380*/  IMAD.MOV.U32 R2, RZ, RZ, R30 ;  /* 0x000000ffff027224 */ /* 0x000fe200078e001e */
[----:B------:R-:W-:-:S07]  /*1390*/  PRMT R8, R6, 0x7610, R8 ;  /* 0x0000761006087816 */ /* 0x000fce0000000008 */
.L_x_12:
[----:B------:R-:W-:Y:S05]  /*13a0*/  @!P2 BRA `(.L_x_15) ;  /* 0x00000000000ca947 */ /* 0x000fea0003800000 */
[----:B------:R-:W-:Y:S01]  /*13b0*/  UCGABAR_WAIT ;  /* 0x0000000000007dc7 */ /* 0x000fe20008000000 */
[----:B------:R-:W-:Y:S01]  /*13c0*/  CCTL.IVALL ;  /* 0x00000000ff00798f */ /* 0x000fe20002000000 */
[----:B------:R-:W-:Y:S05]  /*13d0*/  BRA `(.L_x_16) ;  /* 0x0000000000047947 */ /* 0x000fea0003800000 */
.L_x_15:
[----:B------:R-:W-:Y:S06]  /*13e0*/  BAR.SYNC.DEFER_BLOCKING 0x0 ;  /* 0x0000000000007b1d */ /* 0x000fec0000010000 */
.L_x_16:
[----:B------:R-:W-:Y:S05]  /*13f0*/  @!P4 BRA `(.L_x_17) ;  /* 0x00000090008cc947 */ /* 0x000fea0003800000 */
[----:B------:R-:W-:-:S13]  /*1400*/  ISETP.GT.U32.AND P0, PT, R35, 0x1, PT ;  /* 0x000000012300780c */ /* 0x000fda0003f04070 */
[----:B------:R-:W-:Y:S05]  /*1410*/  @P0 EXIT ;  /* 0x000000000000094d */ /* 0x000fea0003800000 */
.L_x_18:
[----:B------:R-:W-:-:S08]  /*1420*/  NOP ;  /* 0x0000000000007918 */ /* 0x000fd00000000000 */
[----:B------:R-:W1:Y:S02]  /*1430*/  USETMAXREG.TRY_ALLOC.CTAPOOL UP0, 0xe8 ;  /* 0x000000e8000079c8 */ /* 0x000e640008000600 */
[----:B-1----:R-:W-:-:S13]  /*1440*/  PLOP3.LUT P0, PT, PT, PT, UP0, 0x80, 0x0 ;  /* 0x000000000000781c */ /* 0x002fda0003f0f008 */
[----:B------:R-:W-:Y:S05]  /*1450*/  @!P0 BRA `(.L_x_18) ;  /* 0xfffffffc00f08947 */ /* 0x000fea000383ffff */
[----:B------:R-:W-:-:S13]  /*1460*/  LOP3.LUT P0, RZ, R8, 0xff, RZ, 0xc0, !PT ;  /* 0x000000ff08ff7812 */ /* 0x000fda000780c0ff */
[----:B------:R-:W-:Y:S05]  /*1470*/  @!P0 EXIT ;  /* 0x000000000000894d */ /* 0x000fea0003800000 */
[----:B------:R-:W1:Y:S01]  /*1480*/  S2UR UR4, SR_CgaCtaId ;  /* 0x00000000000479c3 */ /* 0x000e620000008800 */
[----:B------:R-:W-:Y:S01]  /*1490*/  VIADD R14, R14, 0xffffffff ;  /* 0xffffffff0e0e7836 */ /* 0x000fe20000000000 */
[CC--:B------:R-:W-:Y:S01]  /*14a0*/  LEA.HI R4, R0.reuse, R3.reuse, RZ, 0x2 ;  /* 0x0000000300047211 */ /* 0x0c0fe200078f10ff */
[----:B------:R-:W-:Y:S01]  /*14b0*/  UMOV UR41, 0x400 ;  /* 0x0000040000297882 */ /* 0x000fe20000000000 */
[----:B------:R-:W-:Y:S01]  /*14c0*/  LEA.HI R0, R0, R3, RZ, 0x5 ;  /* 0x0000000300007211 */ /* 0x000fe200078f28ff */
[----:B------:R-:W-:Y:S01]  /*14d0*/  UISETP.LT.AND UP0, UPT, UR40, 0x1, UPT ;  /* 0x000000012800788c */ /* 0x000fe2000bf01270 */
[----:B------:R-:W-:Y:S01]  /*14e0*/  R2UR UR42, R14 ;  /* 0x000000000e2a72ca */ /* 0x000fe200000e0000 */
[----:B------:R-:W-:Y:S01]  /*14f0*/  USHF.L.U32 UR44, UR40, 0x1, URZ ;  /* 0x00000001282c7899 */ /* 0x000fe2000800063f */
[--C-:B------:R-:W-:Y:S01]  /*1500*/  SHF.R.S32.HI R156, RZ, 0x2, R4.reuse ;  /* 0x00000002ff9c7819 */ /* 0x100fe20000011404 */
[----:B------:R-:W-:Y:S01]  /*1510*/  USEL UR43, UR40, 0x1, UP0 ;  /* 0x00000001282b7887 */ /* 0x000fe20008000000 */
[----:B------:R-:W-:-:S02]  /*1520*/  SHF.R.S32.HI R5, RZ, 0x1f, R4 ;  /* 0x0000001fff057819 */ /* 0x000fc40000011404 */
[----:B------:R-:W-:Y:S01]  /*1530*/  LOP3.LUT R158, R4, 0xfffffffc, RZ, 0xc0, !PT ;  /* 0xfffffffc049e7812 */ /* 0x000fe200078ec0ff */
[----:B------:R-:W-:Y:S01]  /*1540*/  UIADD3 UR43, -UR43, UR40, URZ ;  /* 0x000000282b2b7290 */ /* 0x000fe2000fffe13f */
[----:B------:R-:W-:Y:S02]  /*1550*/  LEA.HI R5, R5, R156, RZ, 0x3 ;  /* 0x0000009c05057211 */ /* 0x000fe400078f18ff */
[----:B------:R-:W-:Y:S01]  /*1560*/  ISETP.NE.AND P0, PT, R14, RZ, PT ;  /* 0x000000ff0e00720c */ /* 0x000fe20003f05270 */
[----:B------:R-:W-:Y:S01]  /*1570*/  IMAD.IADD R158, R3, 0x1, -R158 ;  /* 0x00000001039e7824 */ /* 0x000fe200078e0a9e */
[----:B------:R-:W-:Y:S01]  /*1580*/  LOP3.LUT R5, R5, 0xfffffff8, RZ, 0xc0, !PT ;  /* 0xfffffff805057812 */ /* 0x000fe200078ec0ff */
[----:B------:R-:W-:Y:S01]  /*1590*/  USHF.L.U32 UR42, UR42, 0x3, URZ ;  /* 0x000000032a2a7899 */ /* 0x000fe2000800063f */
[----:B------:R-:W-:Y:S02]  /*15a0*/  LOP3.LUT R174, R16, 0x1, RZ, 0xfc, !PT ;  /* 0x0000000110ae7812 */ /* 0x000fe400078efcff */
[----:B------:R-:W-:Y:S01]  /*15b0*/  SEL R175, RZ, 0x1, P0 ;  /* 0x00000001ffaf7807 */ /* 0x000fe20000000000 */
[----:B------:R-:W-:Y:S01]  /*15c0*/  IMAD.IADD R156, R156, 0x1, -R5 ;  /* 0x000000019c9c7824 */ /* 0x000fe200078e0a05 */
[----:B-1----:R-:W-:Y:S01]  /*15d0*/  ULEA UR41, UR4, UR41, 0x18 ;  /* 0x0000002904297291 */ /* 0x002fe2000f8ec03f */
[----:B------:R-:W-:Y:S01]  /*15e0*/  SHF.R.S32.HI R5, RZ, 0x5, R0 ;  /* 0x00000005ff057819 */ /* 0x000fe20000011400 */
[----:B------:R-:W-:Y:S01]  /*15f0*/  IMAD.U32 R160, RZ, RZ, UR42 ;  /* 0x0000002affa07e24 */ /* 0x000fe2000f8e00ff */
[----:B------:R-:W-:Y:S01]  /*1600*/  ULDC UR4, c[0x0][0x284] ;  /* 0x0000a10000047ab9 */ /* 0x000fe20000000800 */
[----:B------:R-:W-:Y:S01]  /*1610*/  UIADD3 UR45, UR41, 0x60, URZ ;  /* 0x00000060292d7890 */ /* 0x000fe2000fffe03f */
[--C-:B------:R-:W-:Y:S01]  /*1620*/  SHF.R.S32.HI R157, RZ, 0x1f, R156.reuse ;  /* 0x0000001fff9d7819 */ /* 0x100fe2000001149c */
[----:B------:R-:W-:Y:S01]  /*1630*/  IMAD R163, R5, -0x10, -R156 ;  /* 0xfffffff005a37824 */ /* 0x000fe200078e0a9c */
[----:B------:R-:W-:-:S02]  /*1640*/  LOP3.LUT R162, R160, 0x8, RZ, 0xc0, !PT ;  /* 0x00000008a0a27812 */ /* 0x000fc400078ec0ff */
[----:B------:R-:W-:Y:S01]  /*1650*/  LOP3.LUT R160, R160, 0x8, RZ, 0xc, !PT ;  /* 0x00000008a0a07812 */ /* 0x000fe200078e0cff */
[----:B------:R-:W-:Y:S01]  /*1660*/  IMAD.U32 R159, RZ, RZ, UR45 ;  /* 0x0000002dff9f7e24 */ /* 0x000fe2000f8e00ff */
[----:B------:R-:W-:Y:S01]  /*1670*/  LOP3.LUT R162, R162, 0x18, RZ, 0x3c, !PT ;  /* 0x00000018a2a27812 */ /* 0x000fe200078e3cff */
[----:B------:R-:W-:-:S04]  /*1680*/  IMAD.WIDE R156, R5, 0x10, R156 ;  /* 0x00000010059c7825 */ /* 0x000fc800078e029c */
[----:B------:R-:W-:Y:S02]  /*1690*/  VIADD R161, R159, UR42 ;  /* 0x0000002a9fa17c36 */ /* 0x000fe40008000000 */
[----:B------:R-:W-:-:S07]  /*16a0*/  VIADD R163, R163, UR4 ;  /* 0x00000004a3a37c36 */ /* 0x000fce0008000000 */
.L_x_294:
[----:B------:R-:W-:Y:S01]  /*16b0*/  SHF.L.U32 R0, R175, 0x1f, RZ ;  /* 0x0000001faf007819 */ /* 0x000fe200000006ff */
[----:B------:R-:W-:Y:S02]  /*16c0*/  ULDC UR4, c[0x0][0x28c] ;  /* 0x0000a30000047ab9 */ /* 0x000fe40000000800 */
[----:B------:R-:W-:Y:S01]  /*16d0*/  ISETP.LT.AND P1, PT, RZ, UR4, PT ;  /* 0x00000004ff007c0c */ /* 0x000fe2000bf21270 */
[----:B------:R-:W1:Y:S02]  /*16e0*/  SYNCS.PHASECHK.TRANS64.TRYWAIT P0, [R159+UR42], R0 ;  /* 0x000000009f0075a7 */ /* 0x000e64000800016a */
[----:B-1-34-:R-:W-:Y:S10]  /*16f0*/  @!P0 BRA `(.L_x_19) ;  /* 0x000000a000448947 */ /* 0x01aff40003800000 */
.L_x_317:
[----:B------:R-:W-:Y:S05]  /*1700*/  @P1 BRA `(.L_x_20) ;  /* 0x0000000000401947 */ /* 0x000fea0003800000 */
[----:B-1----:R-:W-:Y:S01]  /*1710*/  MOV R0, 0x0 ;  /* 0x0000000000007802 */ /* 0x002fe20000000f00 */
[----:B------:R-:W-:Y:S01]  /*1720*/  ULDC.64 UR4, c[0x4][0x68] ;  /* 0x01001a0000047ab9 */ /* 0x000fe20000000a00 */
[----:B------:R-:W-:Y:S01]  /*1730*/  ULDC.64 UR6, c[0x4][0x8] ;  /* 0x0100020000067ab9 */ /* 0x000fe20000000a00 */
[----:B------:R-:W-:Y:S01]  /*1740*/  IMAD.U32 R4, RZ, RZ, UR4 ;  /* 0x00000004ff047e24 */ /* 0x000fe2000f8e00ff */
[----:B------:R1:W2:Y:S01]  /*1750*/  LDC.64 R14, c[0x4][R0] ;  /* 0x01000000000e7b82 */ /* 0x0002a20000000a00 */
[----:B------:R-:W-:Y:S01]  /*1760*/  IMAD.U32 R5, RZ, RZ, UR5 ;  /* 0x00000005ff057e24 */ /* 0x000fe2000f8e00ff */
[----:B------:R-:W-:Y:S01]  /*1770*/  ULDC.64 UR4, c[0x4][0x70] ;  /* 0x01001c0000047ab9 */ /* 0x000fe20000000a00 */
[----:B------:R-:W-:Y:S02]  /*1780*/  IMAD.U32 R10, RZ, RZ, UR6 ;  /* 0x00000006ff0a7e24 */ /* 0x000fe4000f8e00ff */
[----:B------:R-:W-:Y:S02]  /*1790*/  IMAD.U32 R6, RZ, RZ, UR4 ;  /* 0x00000004ff067e24 */ /* 0x000fe4000f8e00ff */
[----:B------:R-:W-:-:S02]  /*17a0*/  IMAD.U32 R7, RZ, RZ, UR5 ;  /* 0x00000005ff077e24 */ /* 0x000fc4000f8e00ff */
[----:B------:R-:W-:Y:S02]  /*17b0*/  IMAD.U32 R11, RZ, RZ, UR7 ;  /* 0x00000007ff0b7e24 */ /* 0x000fe4000f8e00ff */
[----:B------:R-:W-:Y:S02]  /*17c0*/  IMAD.MOV.U32 R8, RZ, RZ, 0x1e1 ;  /* 0x000001e1ff087424 */ /* 0x000fe400078e00ff */
[----:B0-----:R-:W-:Y:S02]  /*17d0*/  IMAD.MOV.U32 R12, RZ, RZ, 0x1 ;  /* 0x00000001ff0c7424 */ /* 0x001fe400078e00ff */
[----:B-1----:R-:W-:-:S07]  /*17e0*/  IMAD.MOV.U32 R13, RZ, RZ, RZ ;  /* 0x000000ffff0d7224 */ /* 0x002fce00078e00ff */
[----:B------:R-:W-:-:S07]  /*17f0*/  LEPC R20, `(.L_x_20) ;  /* 0x000000001014794e */ /* 0x000fce0000000000 */
[----:B--2--5:R-:W-:Y:S05]  /*1800*/  CALL.ABS.NOINC R14 ;  /* 0x000000000e007343 */ /* 0x024fea0003c00000 */
.L_x_20:
[----:B------:R-:W-:-:S13]  /*1810*/  ISETP.NE.AND P0, PT, R174, 0x3, PT ;  /* 0x00000003ae00780c */ /* 0x000fda0003f05270 */
[----:B------:R-:W-:Y:S05]  /*1820*/  @!P0 BRA `(.L_x_21) ;  /* 0x0000000000048947 */ /* 0x000fea0003800000 */
[----:B------:R-:W-:Y:S01]  /*1830*/  BPT.TRAP 0x1 ;  /* 0x000000040000795c */ /* 0x000fe20000300000 */
.L_x_21:
[----:B------:R-:W-:Y:S02]  /*1840*/  IMAD.U32 R3, RZ, RZ, UR38 ;  /* 0x00000026ff037e24 */ /* 0x000fe4000f8e00ff */
[----:B-1----:R-:W-:-:S03]  /*1850*/  IMAD.U32 R0, RZ, RZ, UR39 ;  /* 0x00000027ff007e24 */ /* 0x002fc6000f8e00ff */
[----:B------:R-:W-:Y:S02]  /*1860*/  LEA R3, R3, UR41, 0x3 ;  /* 0x0000002903037c11 */ /* 0x000fe4000f8e18ff */
[----:B------:R-:W-:-:S04]  /*1870*/  SHF.L.U32 R0, R0, 0x1f, RZ ;  /* 0x0000001f00007819 */ /* 0x000fc800000006ff */
[----:B------:R1:W2:Y:S01]  /*1880*/  SYNCS.PHASECHK.TRANS64.TRYWAIT P1, [R3+URZ], R0 ;  /* 0x00000000030075a7 */ /* 0x0002a2000802017f */
[----:B------:R-:W-:Y:S05]  /*1890*/  @!P0 BRA `(.L_x_22) ;  /* 0x0000000000048947 */ /* 0x000fea0003800000 */
[----:B------:R-:W-:Y:S01]  /*18a0*/  BPT.TRAP 0x1 ;  /* 0x000000040000795c */ /* 0x000fe20000300000 */
.L_x_22:
[----:B------:R-:W-:-:S05]  /*18b0*/  IMAD.U32 R4, RZ, RZ, UR43 ;  /* 0x0000002bff047e24 */ /* 0x000fca000f8e00ff */
[----:B------:R-:W-:Y:S01]  /*18c0*/  ISETP.GE.AND P2, PT, R4, 0x1, PT ;  /* 0x000000010400780c */ /* 0x000fe20003f46270 */
[----:B--2---:R-:W-:-:S12]  /*18d0*/  @P1 BRA `(.L_x_23) ;  /* 0x0000000000081947 */ /* 0x004fd80003800000 */
[----:B------:R-:W2:Y:S02]  /*18e0*/  SYNCS.PHASECHK.TRANS64.TRYWAIT P1, [R3+URZ], R0 ;  /* 0x00000000030075a7 */ /* 0x000ea4000802017f */
[----:B--2---:R-:W-:Y:S05]  /*18f0*/  @!P1 BRA `(.L_x_24) ;  /* 0x0000009c00d89947 */ /* 0x004fea0003800000 */
.L_x_23:
[----:B------:R-:W-:Y:S05]  /*1900*/  WARPSYNC.ALL ;  /* 0x0000000000007948 */ /* 0x000fea0003800000 */
[----:B------:R-:W-:Y:S01]  /*1910*/  UIADD3 UR4, UR41, 0x180, URZ ;  /* 0x0000018029047890 */ /* 0x000fe2000fffe03f */
[----:B------:R-:W-:Y:S01]  /*1920*/  WARPGROUP.ARRIVE ;  /* 0x00000000000079c5 */ /* 0x000fe20000000000 */
[----:B------:R-:W-:Y:S02]  /*1930*/  UIADD3 UR5, UR41, 0xa180, URZ ;  /* 0x0000a18029057890 */ /* 0x000fe4000fffe03f */
[----:B------:R-:W-:Y:S02]  /*1940*/  USHF.R.U32.HI UR4, URZ, 0x4, UR4 ;  /* 0x000000043f047899 */ /* 0x000fe40008011604 */
[----:B------:R-:W-:-:S02]  /*1950*/  USHF.R.U32.HI UR5, URZ, 0x4, UR5 ;  /* 0x000000043f057899 */ /* 0x000fc40008011605 */
[----:B------:R-:W-:Y:S02]  /*1960*/  ULOP3.LUT UR4, UR4, 0x3fff, URZ, 0xc0, !UPT ;  /* 0x00003fff04047892 */ /* 0x000fe4000f8ec03f */
[----:B------:R-:W-:Y:S02]  /*1970*/  ULOP3.LUT UR5, UR5, 0x3fff, URZ, 0xc0, !UPT ;  /* 0x00003fff05057892 */ /* 0x000fe4000f8ec03f */
[----:B------:R-:W-:Y:S02]  /*1980*/  ULOP3.LUT UR8, UR4, 0x10000, URZ, 0xfc, !UPT ;  /* 0x0001000004087892 */ /* 0x000fe4000f8efc3f */
[----:B------:R-:W-:Y:S02]  /*1990*/  ULOP3.LUT UR9, UR5, 0x10000, URZ, 0xfc, !UPT ;  /* 0x0001000005097892 */ /* 0x000fe4000f8efc3f */
[----:B------:R-:W-:Y:S02]  /*19a0*/  ULEA UR10, UR38, UR8, 0x9 ;  /* 0x00000008260a7291 */ /* 0x000fe4000f8e483f */
[----:B------:R-:W-:Y:S01]  /*19b0*/  ULEA UR11, UR38, UR9, 0xb ;  /* 0x00000009260b7291 */ /* 0x000fe2000f8e583f */
[----:B------:R-:W-:Y:S01]  /*19c0*/  UMOV UR5, 0x40000040 ;  /* 0x4000004000057882 */ /* 0x000fe20000000000 */
[----:B------:R-:W-:-:S03]  /*19d0*/  UMOV UR7, 0x40000040 ;  /* 0x4000004000077882 */ /* 0x000fc60000000000 */
[----:B------:R-:W-:Y:S02]  /*19e0*/  UMOV UR4, UR10 ;  /* 0x0000000a00047c82 */ /* 0x000fe40008000000 */
[----:B------:R-:W-:Y:S02]  /*19f0*/  UMOV UR6, UR11 ;  /* 0x0000000b00067c82 */ /* 0x000fe40008000000 */
[----:B------:R-:W-:Y:S01]  /*1a00*/  HGMMA.64x256x16.F32 R24, gdesc[UR4], RZ, !UPT, gsb0 ;  /* 0x03e00000041879f0 */ /* 0x000fe2000c0008ff */
[----:B------:R-:W-:Y:S02]  /*1a10*/  UIADD3 UR4, UR10, 0x2, URZ ;  /* 0x000000020a047890 */ /* 0x000fe4000fffe03f */
[----:B------:R-:W-:Y:S01]  /*1a20*/  UIADD3 UR6, UR11, 0x2, URZ ;  /* 0x000000020b067890 */ /* 0x000fe2000fffe03f */
[----:B------:R-:W-:Y:S01]  /*1a30*/  UMOV UR5, 0x40000040 ;  /* 0x4000004000057882 */ /* 0x000fe20000000000 */
[----:B------:R-:W-:Y:S01]  /*1a40*/  UMOV UR7, 0x40000040 ;  /* 0x4000004000077882 */ /* 0x000fe20000000000 */
[----:B------:R-:W-:-:S02]  /*1a50*/  WARPGROUP.DEPBAR.LE gsb0, 0x0 ;  /* 0x00008000000079c5 */ /* 0x000fc40000010000 */
[----:B------:R-:W-:-:S15]  /*1a60*/  WARPGROUP.ARRIVE ;  /* 0x00000000000079c5 */ /* 0x000fde0000000000 */
[----:B------:R-:W-:-:S05]  /*1a70*/  NOP ;  /* 0x0000000000007918 */ /* 0x000fca0000000000 */
[----:B------:R-:W-:Y:S01]  /*1a80*/  HGMMA.64x256x16.F32 R24, gdesc[UR4], R24, gsb0 ;  /* 0x03e00000041879f0 */ /* 0x000fe20008000818 */
[----:B------:R-:W-:Y:S02]  /*1a90*/  UIADD3 UR4, UR10, 0x4, URZ ;  /* 0x000000040a047890 */ /* 0x000fe4000fffe03f */
[----:B------:R-:W-:Y:S01]  /*1aa0*/  UIADD3 UR6, UR11, 0x4, URZ ;  /* 0x000000040b067890 */ /* 0x000fe2000fffe03f */
[----:B------:R-:W-:Y:S01]  /*1ab0*/  UMOV UR5, 0x40000040 ;  /* 0x4000004000057882 */ /* 0x000fe20000000000 */
[----:B------:R-:W-:Y:S01]  /*1ac0*/  UMOV UR7, 0x40000040 ;  /* 0x4000004000077882 */ /* 0x000fe20000000000 */
[----:B------:R-:W-:Y:S02]  /*1ad0*/  WARPGROUP.DEPBAR.LE gsb0, 0x0 ;  /* 0x00008000000079c5 */ /* 0x000fe40000010000 */
        /* <DEDUP_REMOVED lines=10> */
[----:B------:R-:W-:Y:S03]  /*1b80*/  HGMMA.64x256x16.F32 R24, gdesc[UR4], R24, gsb0 ;  /* 0x03e00000041879f0 */ /* 0x000fe60008000818 */
[----:B------:R-:W-:Y:S02]  /*1b90*/  WARPGROUP.DEPBAR.LE gsb0, 0x0 ;  /* 0x00008000000079c5 */ /* 0x000fe40000010000 */
[----:B------:R-:W-:Y:S05]  /*1ba0*/  @!P2 BRA `(.L_x_25) ;  /* 0x000000040020a947 */ /* 0x000fea0003800000 */
[----:B------:R-:W-:Y:S01]  /*1bb0*/  UIADD3 UR4, UR38, 0x1, URZ ;  /* 0x0000000126047890 */ /* 0x000fe2000fffe03f */
[----:B-12---:R-:W-:Y:S02]  /*1bc0*/  IMAD.U32 R0, RZ, RZ, UR43 ;  /* 0x0000002bff007e24 */ /* 0x006fe4000f8e00ff */
[----:B------:R-:W-:Y:S01]  /*1bd0*/  IMAD.U32 R3, RZ, RZ, UR38 ;  /* 0x00000026ff037e24 */ /* 0x000fe2000f8e00ff */
[----:B------:R-:W-:-:S04]  /*1be0*/  UISETP.NE.AND UP0, UPT, UR4, 0x5, UPT ;  /* 0x000000050400788c */ /* 0x000fc8000bf05270 */
[----:B------:R-:W-:Y:S02]  /*1bf0*/  USEL UR5, URZ, 0x1, UP0 ;  /* 0x000000013f057887 */ /* 0x000fe40008000000 */
[----:B------:R-:W-:Y:S02]  /*1c00*/  USEL UR10, UR4, URZ, UP0 ;  /* 0x0000003f040a7287 */ /* 0x000fe40008000000 */
[----:B------:R-:W-:-:S06]  /*1c10*/  ULOP3.LUT UR5, UR39, UR5, URZ, 0x3c, !UPT ;  /* 0x0000000527057292 */ /* 0x000fcc000f8e3c3f */
[----:B------:R-:W-:-:S07]  /*1c20*/  IMAD.U32 R6, RZ, RZ, UR5 ;  /* 0x00000005ff067e24 */ /* 0x000fce000f8e00ff */
.L_x_32:
[----:B------:R-:W-:Y:S05]  /*1c30*/  @!P0 BRA `(.L_x_26) ;  /* 0x0000000000048947 */ /* 0x000fea0003800000 */
[----:B------:R-:W-:Y:S01]  /*1c40*/  BPT.TRAP 0x1 ;  /* 0x000000040000795c */ /* 0x000fe20000300000 */
.L_x_26:
[----:B------:R-:W-:Y:S01]  /*1c50*/  ULEA UR4, UR10, UR41, 0x3 ;  /* 0x000000290a047291 */ /* 0x000fe2000f8e183f */
[----:B------:R-:W-:-:S08]  /*1c60*/  SHF.L.U32 R4, R6, 0x1f, RZ ;  /* 0x0000001f06047819 */ /* 0x000fd000000006ff */
[----:B------:R1:W2:Y:S01]  /*1c70*/  SYNCS.PHASECHK.TRANS64.TRYWAIT P1, [UR4], R4 ;  /* 0x00000004ff0075a7 */ /* 0x0002a20008020144 */
[----:B------:R-:W-:Y:S05]  /*1c80*/  @!P0 BRA `(.L_x_27) ;  /* 0x0000000000048947 */ /* 0x000fea0003800000 */
[----:B------:R-:W-:Y:S01]  /*1c90*/  BPT.TRAP 0x1 ;  /* 0x000000040000795c */ /* 0x000fe20000300000 */
.L_x_27:
[----:B--2---:R-:W-:Y:S05]  /*1ca0*/  @P1 BRA `(.L_x_28) ;  /* 0x0000000000081947 */ /* 0x004fea0003800000 */
[----:B------:R-:W2:Y:S02]  /*1cb0*/  SYNCS.PHASECHK.TRANS64.TRYWAIT P1, [UR4], R4 ;  /* 0x00000004ff0075a7 */ /* 0x000ea40008020144 */
[----:B--2---:R-:W-:Y:S05]  /*1cc0*/  @!P1 BRA `(.L_x_29) ;  /* 0x0000009800f89947 */ /* 0x004fea0003800000 */
.L_x_28:
[----:B------:R-:W-:Y:S01]  /*1cd0*/  ULEA UR11, UR10, UR8, 0x9 ;  /* 0x000000080a0b7291 */ /* 0x000fe2000f8e483f */
[----:B------:R-:W-:Y:S01]  /*1ce0*/  WARPGROUP.ARRIVE ;  /* 0x00000000000079c5 */ /* 0x000fe20000000000 */
[----:B------:R-:W-:Y:S01]  /*1cf0*/  ULEA UR12, UR10, UR9, 0xb ;  /* 0x000000090a0c7291 */ /* 0x000fe2000f8e583f */
[----:B------:R-:W-:Y:S01]  /*1d00*/  UMOV UR5, 0x40000040 ;  /* 0x4000004000057882 */ /* 0x000fe20000000000 */
[----:B------:R-:W-:-:S03]  /*1d10*/  UMOV UR7, 0x40000040 ;  /* 0x4000004000077882 */ /* 0x000fc60000000000 */
[----:B------:R-:W-:Y:S02]  /*1d20*/  UMOV UR4, UR11 ;  /* 0x0000000b00047c82 */ /* 0x000fe40008000000 */
[----:B------:R-:W-:Y:S02]  /*1d30*/  UMOV UR6, UR12 ;  /* 0x0000000c00067c82 */ /* 0x000fe40008000000 */
[----:B------:R-:W-:Y:S01]  /*1d40*/  HGMMA.64x256x16.F32 R24, gdesc[UR4], R24, gsb0 ;  /* 0x03e00000041879f0 */ /* 0x000fe20008000818 */
        /* <DEDUP_REMOVED lines=26> */
[----:B------:R-:W-:Y:S01]  /*1ef0*/  BPT.TRAP 0x1 ;  /* 0x000000040000795c */ /* 0x000fe20000300000 */
.L_x_30:
[----:B------:R-:W-:-:S13]  /*1f00*/  ISETP.NE.AND P1, PT, R153, RZ, PT ;  /* 0x000000ff9900720c */ /* 0x000fda0003f25270 */
[----:B-12---:R-:W-:-:S05]  /*1f10*/  @P1 LEA R4, R3, UR41, 0x3 ;  /* 0x0000002903041c11 */ /* 0x006fca000f8e18ff */
[----:B------:R-:W-:-:S05]  /*1f20*/  @P1 VIADD R5, R4, 0x28 ;  /* 0x0000002804051836 */ /* 0x000fca0000000000 */
[----:B------:R-:W-:-:S04]  /*1f30*/  @P1 PRMT R5, R152, 0x654, R5 ;  /* 0x0000065498051816 */ /* 0x000fc80000000005 */
[----:B------:R1:W-:Y:S01]  /*1f40*/  @P1 SYNCS.ARRIVE.TRANS64.RED.A1T0 RZ, [R5+URZ], RZ ;  /* 0x000000ff05ff19a7 */ /* 0x0003e2000810043f */
[----:B------:R-:W-:-:S13]  /*1f50*/  ISETP.GT.U32.AND P1, PT, R16, 0x1, PT ;  /* 0x000000011000780c */ /* 0x000fda0003f24070 */
[----:B-1----:R-:W-:Y:S05]  /*1f60*/  @P1 BRA `(.L_x_31) ;  /* 0x0000000000041947 */ /* 0x002fea0003800000 */
[----:B------:R-:W-:Y:S01]  /*1f70*/  BPT.TRAP 0x1 ;  /* 0x000000040000795c */ /* 0x000fe20000300000 */
.L_x_31:
[----:B------:R-:W-:Y:S01]  /*1f80*/  UIADD3 UR10, UR10, 0x1, URZ ;  /* 0x000000010a0a7890 */ /* 0x000fe2000fffe03f */
[C---:B------:R-:W-:Y:S01]  /*1f90*/  ISETP.GT.AND P2, PT, R0.reuse, 0x1, PT ;  /* 0x000000010000780c */ /* 0x040fe20003f44270 */
[----:B------:R-:W-:Y:S02]  /*1fa0*/  VIADD R3, R3, 0x1 ;  /* 0x0000000103037836 */ /* 0x000fe40000000000 */
[----:B------:R-:W-:Y:S01]  /*1fb0*/  UISETP.NE.AND UP0, UPT, UR10, 0x5, UPT ;  /* 0x000000050a00788c */ /* 0x000fe2000bf05270 */
[----:B------:R-:W-:Y:S02]  /*1fc0*/  VIADD R0, R0, 0xffffffff ;  /* 0xffffffff00007836 */ /* 0x000fe40000000000 */
[C---:B------:R-:W-:Y:S01]  /*1fd0*/  ISETP.NE.AND P1, PT, R3.reuse, 0x5, PT ;  /* 0x000000050300780c */ /* 0x040fe20003f25270 */
[----:B------:R-:W-:Y:S02]  /*1fe0*/  USEL UR4, URZ, 0x1, UP0 ;  /* 0x000000013f047887 */ /* 0x000fe40008000000 */
[----:B------:R-:W-:Y:S01]  /*1ff0*/  USEL UR10, UR10, URZ, UP0 ;  /* 0x0000003f0a0a7287 */ /* 0x000fe20008000000 */
[----:B------:R-:W-:-:S03]  /*2000*/  SEL R3, R3, RZ, P1 ;  /* 0x000000ff03037207 */ /* 0x000fc60000800000 */
[----:B------:R-:W-:Y:S01]  /*2010*/  LOP3.LUT R6, R6, UR4, RZ, 0x3c, !PT ;  /* 0x0000000406067c12 */ /* 0x000fe2000f8e3cff */
[----:B------:R-:W-:Y:S07]  /*2020*/  @P2 BRA `(.L_x_32) ;  /* 0xfffffffc00002947 */ /* 0x000fee000383ffff */
.L_x_25:
[----:B-12---:R-:W1:Y:S01]  /*2030*/  LDC R0, c[0x0][0x28c] ;  /* 0x0000a300ff007b82 */ /* 0x006e620000000800 */
[----:B------:R2:W-:Y:S01]  /*2040*/  SYNCS.ARRIVE.TRANS64.A1T0 RZ, [R160+UR45], RZ ;  /* 0x000000ffa0ff79a7 */ /* 0x0005e2000810002d */
[----:B-1----:R-:W-:-:S13]  /*2050*/  ISETP.GE.AND P1, PT, R0, 0x1, PT ;  /* 0x000000010000780c */ /* 0x002fda0003f26270 */
[----:B--2---:R-:W-:Y:S05]  /*2060*/  @!P1 BRA `(.L_x_33) ;  /* 0x0000000000449947 */ /* 0x004fea0003800000 */
[----:B------:R-:W-:Y:S05]  /*2070*/  @!P0 BRA `(.L_x_34) ;  /* 0x0000000000048947 */ /* 0x000fea0003800000 */
[----:B------:R-:W-:Y:S01]  /*2080*/  BPT.TRAP 0x1 ;  /* 0x000000040000795c */ /* 0x000fe20000300000 */
.L_x_34:
[----:B------:R-:W-:-:S13]  /*2090*/  ISETP.NE.AND P0, PT, R153, RZ, PT ;  /* 0x000000ff9900720c */ /* 0x000fda0003f05270 */
[----:B------:R-:W-:-:S05]  /*20a0*/  VOTEU.ANY UP0, P0 ;  /* 0x00000000003f7886 */ /* 0x000fca0000000100 */
[----:B------:R-:W-:-:S06]  /*20b0*/  @UP0 UIADD3 UR4, UR43, UR38, URZ ;  /* 0x000000262b040290 */ /* 0x000fcc000fffe03f */
[----:B------:R-:W-:Y:S02]  /*20c0*/  IMAD.U32 R4, RZ, RZ, UR4 ;  /* 0x00000004ff047e24 */ /* 0x000fe4000f8e00ff */
[----:B------:R-:W-:Y:S02]  /*20d0*/  IMAD.U32 R3, RZ, RZ, UR4 ;  /* 0x00000004ff037e24 */ /* 0x000fe4000f8e00ff */
[----:B------:R-:W-:-:S05]  /*20e0*/  @P0 IMAD.WIDE.U32 R4, R4, -0x33333333, RZ ;  /* 0xcccccccd04040825 */ /* 0x000fca00078e00ff */
[----:B------:R-:W-:-:S05]  /*20f0*/  @P0 SHF.R.U32.HI R0, RZ, 0x2, R5 ;  /* 0x00000002ff000819 */ /* 0x000fca0000011605 */
[----:B------:R-:W-:-:S05]  /*2100*/  @P0 IMAD R0, R0, -0x5, R3 ;  /* 0xfffffffb00000824 */ /* 0x000fca00078e0203 */
[----:B------:R-:W-:-:S05]  /*2110*/  @P0 LEA R0, R0, UR41, 0x3 ;  /* 0x0000002900000c11 */ /* 0x000fca000f8e18ff */
[----:B------:R-:W-:-:S05]  /*2120*/  @P0 VIADD R3, R0, 0x28 ;  /* 0x0000002800030836 */ /* 0x000fca0000000000 */
[----:B------:R-:W-:-:S04]  /*2130*/  @P0 PRMT R3, R152, 0x654, R3 ;  /* 0x0000065498030816 */ /* 0x000fc80000000003 */
[----:B------:R1:W-:Y:S01]  /*2140*/  @P0 SYNCS.ARRIVE.TRANS64.RED.A1T0 RZ, [R3+URZ], RZ ;  /* 0x000000ff03ff09a7 */ /* 0x0003e2000810043f */
[----:B------:R-:W-:-:S13]  /*2150*/  ISETP.GT.U32.AND P0, PT, R16, 0x1, PT ;  /* 0x000000011000780c */ /* 0x000fda0003f04070 */
[----:B-1----:R-:W-:Y:S05]  /*2160*/  @P0 BRA `(.L_x_33) ;  /* 0x0000000000040947 */ /* 0x002fea0003800000 */
[----:B------:R-:W-:Y:S01]  /*2170*/  BPT.TRAP 0x1 ;  /* 0x000000040000795c */ /* 0x000fe20000300000 */
.L_x_33:
[----:B------:R-:W-:Y:S01]  /*2180*/  SHF.L.U32 R0, R175, 0x1f, RZ ;  /* 0x0000001faf007819 */ /* 0x000fe200000006ff */
[----:B------:R-:W-:Y:S01]  /*2190*/  UIADD3 UR38, UR44, UR38, URZ ;  /* 0x000000262c267290 */ /* 0x000fe2000fffe03f */
[----:B------:R-:W1:Y:S01]  /*21a0*/  LDC R15, c[0x0][0x288] ;  /* 0x0000a200ff0f7b82 */ /* 0x000e620000000800 */
[----:B------:R-:W-:Y:S01]  /*21b0*/  UISETP.GE.U32.AND UP1, UPT, UR44, 0x5, UPT ;  /* 0x000000052c00788c */ /* 0x000fe2000bf26070 */
[----:B------:R-:W-:Y:S01]  /*21c0*/  IMAD.SHL.U32 R8, R158, 0x2, RZ ;  /* 0x000000029e087824 */ /* 0x000fe200078e00ff */
[----:B------:R-:W-:Y:S02]  /*21d0*/  UISETP.GT.U32.AND UP0, UPT, UR38, 0x4, UPT ;  /* 0x000000042600788c */ /* 0x000fe4000bf04070 */
[----:B------:R-:W-:Y:S02]  /*21e0*/  UIMAD.WIDE.U32 UR4, UR38, -0x33333333, URZ ;  /* 0xcccccccd260478a5 */ /* 0x000fe4000f8e003f */
[----:B------:R-:W-:Y:S01]  /*21f0*/  UISETP.LT.U32.AND UP0, UPT, UR44, 0x5, UP0 ;  /* 0x000000052c00788c */ /* 0x000fe20008701070 */
[----:B------:R-:W2:Y:S01]  /*2200*/  SYNCS.PHASECHK.TRANS64.TRYWAIT P0, [R159+UR42+0x10], R0 ;  /* 0x000010009f0075a7 */ /* 0x000ea2000800016a */
[----:B------:R-:W-:Y:S01]  /*2210*/  USHF.R.U32.HI UR4, URZ, 0x2, UR5 ;  /* 0x000000023f047899 */ /* 0x000fe20008011605 */
[----:B------:R-:W-:Y:S01]  /*2220*/  SHF.R.S32.HI R9, RZ, 0x1f, R8 ;  /* 0x0000001fff097819 */ /* 0x000fe20000011408 */
[----:B------:R-:W-:-:S02]  /*2230*/  USEL UR6, URZ, 0x1, !UP0 ;  /* 0x000000013f067887 */ /* 0x000fc4000c000000 */
[----:B------:R-:W-:Y:S02]  /*2240*/  UIMAD UR38, UR4, -0x5, UR38 ;  /* 0xfffffffb042678a4 */ /* 0x000fe4000f8e0226 */
[----:B------:R-:W-:-:S04]  /*2250*/  ULOP3.LUT UR39, UR39, UR6, URZ, 0x3c, !UPT ;  /* 0x0000000627277292 */ /* 0x000fc8000f8e3c3f */
[----:B------:R-:W-:Y:S01]  /*2260*/  @UP1 ULOP3.LUT UR39, UR39, 0x1, UR4, 0x78, !UPT ;  /* 0x0000000127271892 */ /* 0x000fe2000f8e7804 */
[----:B-12---:R-:W-:Y:S11]  /*2270*/  @!P0 BRA `(.L_x_35) ;  /* 0x0000009400a48947 */ /* 0x006ff60003800000 */
.L_x_318:
[----:B------:R-:W-:Y:S01]  /*2280*/  IMAD.SHL.U32 R14, R19, 0x40, RZ ;  /* 0x00000040130e7824 */ /* 0x000fe200078e00ff */
[----:B------:R-:W-:Y:S01]  /*2290*/  ULDC UR6, c[0x0][0x284] ;  /* 0x0000a10000067ab9 */ /* 0x000fe20000000800 */
[----:B0-----:R-:W-:Y:S01]  /*22a0*/  IMAD.SHL.U32 R12, R22, 0x100, RZ ;  /* 0x00000100160c7824 */ /* 0x001fe200078e00ff */
[----:B------:R-:W-:Y:S01]  /*22b0*/  SHF.R.S32.HI R165, RZ, 0x1f, R2 ;  /* 0x0000001fffa57819 */ /* 0x000fe20000011402 */
[----:B------:R-:W-:Y:S01]  /*22c0*/  ULDC.64 UR4, c[0x0][0x5d0] ;  /* 0x0001740000047ab9 */ /* 0x000fe20000000a00 */
[----:B------:R-:W-:Y:S01]  /*22d0*/  ISETP.GE.AND P0, PT, R14, UR6, PT ;  /* 0x000000060e007c0c */ /* 0x000fe2000bf06270 */
[----:B------:R-:W-:Y:S01]  /*22e0*/  IMAD.WIDE.U32 R4, R2, UR4, R8 ;  /* 0x0000000402047c25 */ /* 0x000fe2000f8e0008 */
[----:B------:R-:W-:Y:S02]  /*22f0*/  SHF.R.S32.HI R13, RZ, 0x1f, R12 ;  /* 0x0000001fff0d7819 */ /* 0x000fe4000001140c */
[C---:B------:R-:W-:Y:S01]  /*2300*/  ISETP.GE.OR P0, PT, R12.reuse, R15, P0 ;  /* 0x0000000f0c00720c */ /* 0x040fe20000706670 */
[----:B------:R-:W-:Y:S01]  /*2310*/  IMAD R3, R165, UR4, RZ ;  /* 0x00000004a5037c24 */ /* 0x000fe2000f8e02ff */
[----:B------:R-:W-:-:S03]  /*2320*/  IADD3 R6, P1, R12, R4, RZ ;  /* 0x000000040c067210 */ /* 0x000fc60007f3e0ff */
[----:B------:R-:W-:-:S05]  /*2330*/  IMAD R3, R2, UR5, R3 ;  /* 0x0000000502037c24 */ /* 0x000fca000f8e0203 */
[----:B------:R-:W-:-:S03]  /*2340*/  IADD3.X R7, R13, R5, R3, P1, !PT ;  /* 0x000000050d077210 */ /* 0x000fc60000ffe403 */
[----:B------:R-:W-:Y:S05]  /*2350*/  @P0 BRA `(.L_x_36) ;  /* 0x0000007c00040947 */ /* 0x000fea0003800000 */
[----:B------:R-:W0:Y:S01]  /*2360*/  LDC.64 R10, c[0x0][0x5c8] ;  /* 0x00017200ff0a7b82 */ /* 0x000e220000000a00 */
[----:B-----5:R-:W-:Y:S01]  /*2370*/  FSETP.NEU.AND P0, PT, R155, RZ, PT ;  /* 0x000000ff9b00720b */ /* 0x020fe20003f0d000 */
[----:B------:R-:W-:Y:S01]  /*2380*/  IMAD R3, R158, -0x2, R15 ;  /* 0xfffffffe9e037824 */ /* 0x000fe200078e020f */
[----:B------:R-:W-:Y:S01]  /*2390*/  BSSY B0, `(.L_x_36) ;  /* 0x00007bd000007945 */ /* 0x000fe20003800000 */
[----:B------:R-:W-:-:S04]  /*23a0*/  IMAD.WIDE R166, R19, 0x40, R156 ;  /* 0x0000004013a67825 */ /* 0x000fc800078e029c */
[----:B-1----:R-:W-:Y:S02]  /*23b0*/  IMAD.IADD R0, R3, 0x1, -R12 ;  /* 0x0000000103007824 */ /* 0x002fe400078e0a0c */
[----:B------:R-:W-:-:S03]  /*23c0*/  IMAD.IADD R3, R163, 0x1, -R14 ;  /* 0x00000001a3037824 */ /* 0x000fc600078e0a0e */
[----:B------:R-:W-:-:S04]  /*23d0*/  ISETP.GT.AND P2, PT, R0, RZ, PT ;  /* 0x000000ff0000720c */ /* 0x000fc80003f44270 */
[----:B------:R-:W-:Y:S01]  /*23e0*/  ISETP.GT.AND P1, PT, R3, RZ, P2 ;  /* 0x000000ff0300720c */ /* 0x000fe20001724270 */
[-C--:B0-----:R-:W-:Y:S02]  /*23f0*/  IMAD R4, R167, R10.reuse, RZ ;  /* 0x0000000aa7047224 */ /* 0x081fe400078e02ff */
[----:B------:R-:W-:-:S04]  /*2400*/  IMAD.WIDE.U32 R6, R166, R10, R6 ;  /* 0x0000000aa6067225 */ /* 0x000fc800078e0006 */
[----:B------:R-:W-:-:S04]  /*2410*/  IMAD R5, R166, R11, R4 ;  /* 0x0000000ba6057224 */ /* 0x000fc800078e0204 */
[----:B------:R-:W-:Y:S01]  /*2420*/  IMAD.IADD R179, R7, 0x1, R5 ;  /* 0x0000000107b37824 */ /* 0x000fe200078e0205 */
[----:B------:R-:W-:Y:S06]  /*2430*/  @!P0 BRA `(.L_x_37) ;  /* 0x0000005400988947 */ /* 0x000fec0003800000 */
[----:B------:R-:W0:Y:S01]  /*2440*/  LDC.64 R20, c[0x0][0x5b8] ;  /* 0x00016e00ff147b82 */ /* 0x000e220000000a00 */
[----:B------:R-:W-:-:S07]  /*2450*/  ULDC.64 UR4, c[0x0][0x5c0] ;  /* 0x0001700000047ab9 */ /* 0x000fce0000000a00 */
[----:B------:R-:W1:Y:S08]  /*2460*/  LDC.64 R168, c[0x0][0x5b0] ;  /* 0x00016c00ffa87b82 */ /* 0x000e700000000a00 */
[----:B------:R-:W2:Y:S01]  /*2470*/  LDC.64 R14, c[0x0][0x5a8] ;  /* 0x00016a00ff0e7b82 */ /* 0x000ea20000000a00 */
[-C--:B0-----:R-:W-:Y:S02]  /*2480*/  IMAD R7, R165, R20.reuse, RZ ;  /* 0x00000014a5077224 */ /* 0x081fe400078e02ff */
[----:B------:R-:W-:-:S04]  /*2490*/  IMAD.WIDE.U32 R4, R2, R20, R8 ;  /* 0x0000001402047225 */ /* 0x000fc800078e0008 */
[----:B------:R-:W-:Y:S01]  /*24a0*/  IMAD R177, R2, R21, R7 ;  /* 0x0000001502b17224 */ /* 0x000fe200078e0207 */
[----:B------:R-:W-:Y:S01]  /*24b0*/  IADD3 R164, P0, R12, R4, RZ ;  /* 0x000000040ca47210 */ /* 0x000fe20007f1e0ff */
[----:B-1----:R-:W-:-:S03]  /*24c0*/  IMAD R4, R167, R168, RZ ;  /* 0x000000a8a7047224 */ /* 0x002fc600078e02ff */
[----:B------:R-:W-:Y:S01]  /*24d0*/  IADD3.X R165, R13, R5, R177, P0, !PT ;  /* 0x000000050da57210 */ /* 0x000fe200007fe4b1 */
[C---:B------:R-:W-:Y:S02]  /*24e0*/  IMAD R21, R166.reuse, R169, R4 ;  /* 0x000000a9a6157224 */ /* 0x040fe400078e0204 */
[----:B------:R-:W-:-:S04]  /*24f0*/  IMAD.WIDE.U32 R4, R166, R168, R164 ;  /* 0x000000a8a6047225 */ /* 0x000fc800078e00a4 */
[----:B------:R-:W-:Y:S01]  /*2500*/  IMAD.IADD R5, R5, 0x1, R21 ;  /* 0x0000000105057824 */ /* 0x000fe200078e0215 */
[----:B--2---:R-:W-:-:S04]  /*2510*/  LEA R170, P0, R4, R14, 0x1 ;  /* 0x0000000e04aa7211 */ /* 0x004fc800078008ff */
[----:B------:R-:W-:-:S05]  /*2520*/  LEA.HI.X R171, R4, R15, R5, 0x1, P0 ;  /* 0x0000000f04ab7211 */ /* 0x000fca00000f0c05 */
[----:B------:R0:W2:Y:S01]  /*2530*/  @P1 LDG.E.LTC128B.U16 R19, desc[UR36][R170.64] ;  /* 0x00000024aa131981 */ /* 0x0000a2000c1e1520 */
[----:B------:R-:W-:Y:S01]  /*2540*/  IMAD.WIDE.U32 R4, R166, R168, R12 ;  /* 0x000000a8a6047225 */ /* 0x000fe200078e000c */
[----:B------:R-:W-:Y:S02]  /*2550*/  BSSY B1, `(.L_x_38) ;  /* 0x0000014000017945 */ /* 0x000fe40003800000 */
[----:B------:R-:W-:-:S04]  /*2560*/  IADD3 R172, P0, R8, R4, RZ ;  /* 0x0000000408ac7210 */ /* 0x000fc80007f1e0ff */
[----:B------:R-:W-:Y:S01]  /*2570*/  IADD3.X R173, R9, R21, R5, P0, !PT ;  /* 0x0000001509ad7210 */ /* 0x000fe200007fe405 */
[C---:B0-----:R-:W-:Y:S01]  /*2580*/  IMAD.SHL.U32 R170, R168.reuse, 0x8, RZ ;  /* 0x00000008a8aa7824 */ /* 0x041fe200078e00ff */
[----:B------:R-:W-:Y:S01]  /*2590*/  SHF.L.U64.HI R171, R168, 0x3, R169 ;  /* 0x00000003a8ab7819 */ /* 0x000fe200000102a9 */
[----:B------:R-:W-:-:S04]  /*25a0*/  IMAD.WIDE.U32 R172, R2, R20, R172 ;  /* 0x0000001402ac7225 */ /* 0x000fc800078e00ac */
[----:B------:R-:W-:Y:S02]  /*25b0*/  IMAD.IADD R7, R177, 0x1, R173 ;  /* 0x00000001b1077824 */ /* 0x000fe400078e02ad */
[----:B--2---:R-:W-:-:S05]  /*25c0*/  HADD2.F32 R4, -RZ, R19.H0_H0 ;  /* 0x20000013ff047230 */ /* 0x004fca0000004100 */
[----:B------:R-:W-:Y:S01]  /*25d0*/  FMUL R5, R4, R155 ;  /* 0x0000009b04057220 */ /* 0x000fe20000400000 */
[----:B------:R-:W-:-:S03]  /*25e0*/  LEA R4, P0, R6, UR4, 0x1 ;  /* 0x0000000406047c11 */ /* 0x000fc6000f8008ff */
[----:B------:R-:W-:Y:S01]  /*25f0*/  FFMA R24, R24, R154, R5 ;  /* 0x0000009a18187223 */ /* 0x000fe20000000005 */
[----:B------:R-:W-:Y:S02]  /*2600*/  LEA.HI.X R5, R6, UR5, R179, 0x1, P0 ;  /* 0x0000000506057c11 */ /* 0x000fe400080f0cb3 */
[----:B------:R-:W-:Y:S02]  /*2610*/  ISETP.GT.AND P0, PT, R0, 0x1, PT ;  /* 0x000000010000780c */ /* 0x000fe40003f04270 */
[----:B------:R-:W-:Y:S02]  /*2620*/  F2FP.F16.F32.PACK_AB R24, RZ, R24 ;  /* 0x00000018ff18723e */ /* 0x000fe400000000ff */
[----:B------:R-:W-:Y:S02]  /*2630*/  ISETP.GT.AND P3, PT, R3, RZ, P0 ;  /* 0x000000ff0300720c */ /* 0x000fe40000764270 */
[C---:B------:R-:W-:Y:S01]  /*2640*/  LEA R6, P4, R172.reuse, R14, 0x1 ;  /* 0x0000000eac067211 */ /* 0x040fe200078808ff */
[----:B------:R0:W-:Y:S03]  /*2650*/  @P1 STG.E.U16 desc[UR36][R4.64], R24 ;  /* 0x0000001804001986 */ /* 0x0001e6000c101524 */
[----:B------:R-:W-:-:S07]  /*2660*/  LEA.HI.X R7, R172, R15, R7, 0x1, P4 ;  /* 0x0000000fac077211 */ /* 0x000fce00020f0c07 */
[----:B------:R-:W-:Y:S05]  /*2670*/  @!P3 BRA `(.L_x_39) ;  /* 0x000000000004b947 */ /* 0x000fea0003800000 */
[----:B------:R1:W5:Y:S02]  /*2680*/  LDG.E.LTC128B.U16 R19, desc[UR36][R6.64+0x2] ;  /* 0x0000022406137981 */ /* 0x000364000c1e1520 */
.L_x_39:
[----:B------:R-:W-:Y:S05]  /*2690*/  BSYNC B1 ;  /* 0x0000000000017941 */ /* 0x000fea0003800000 */
.L_x_38:
[----:B-----5:R-:W-:Y:S01]  /*26a0*/  HADD2.F32 R22, -RZ, R19.H0_H0 ;  /* 0x20000013ff167230 */ /* 0x020fe20000004100 */
[----:B------:R-:W-:Y:S01]  /*26b0*/  ISETP.GT.AND P2, PT, R3, 0x8, P2 ;  /* 0x000000080300780c */ /* 0x000fe20001744270 */
[----:B------:R-:W-:-:S04]  /*26c0*/  IMAD.WIDE.U32 R170, R166, R168, R170 ;  /* 0x000000a8a6aa7225 */ /* 0x000fc800078e00aa */
[----:B------:R-:W-:Y:S01]  /*26d0*/  FMUL R22, R22, R155 ;  /* 0x0000009b16167220 */ /* 0x000fe20000400000 */
[----:B------:R-:W-:Y:S01]  /*26e0*/  IMAD.IADD R167, R21, 0x1, R171 ;  /* 0x0000000115a77824 */ /* 0x000fe200078e02ab */
[----:B------:R-:W-:Y:S02]  /*26f0*/  IADD3 R21, P1, R164, R170, RZ ;  /* 0x000000aaa4157210 */ /* 0x000fe40007f3e0ff */
[----:B------:R-:W-:-:S03]  /*2700*/  FFMA R22, R25, R154, R22 ;  /* 0x0000009a19167223 */ /* 0x000fc60000000016 */
[----:B------:R-:W-:Y:S01]  /*2710*/  IMAD.X R164, R167, 0x1, R165, P1 ;  /* 0x00000001a7a47824 */ /* 0x000fe200008e06a5 */
[C---:B0-----:R-:W-:Y:S02]  /*2720*/  LEA R24, P1, R21.reuse, R14, 0x1 ;  /* 0x0000000e15187211 */ /* 0x041fe400078208ff */
[----:B------:R-:W-:Y:S02]  /*2730*/  F2FP.F16.F32.PACK_AB R22, RZ, R22 ;  /* 0x00000016ff16723e */ /* 0x000fe400000000ff */
[----:B------:R-:W-:-:S03]  /*2740*/  LEA.HI.X R25, R21, R15, R164, 0x1, P1 ;  /* 0x0000000f15197211 */ /* 0x000fc600008f0ca4 */
[----:B------:R0:W-:Y:S04]  /*2750*/  @P3 STG.E.U16 desc[UR36][R4.64+0x2], R22 ;  /* 0x0000021604003986 */ /* 0x0001e8000c101524 */
[----:B------:R-:W2:Y:S01]  /*2760*/  @P2 LDG.E.LTC128B.U16 R19, desc[UR36][R24.64] ;  /* 0x0000002418132981 */ /* 0x000ea2000c1e1520 */
[----:B------:R-:W-:Y:S01]  /*2770*/  IADD3 R8, P1, P3, R8, R170, R12 ;  /* 0x000000aa08087210 */ /* 0x000fe20007b3e00c */
[----:B------:R-:W-:Y:S01]  /*2780*/  BSSY B1, `(.L_x_40) ;  /* 0x0000011000017945 */ /* 0x000fe20003800000 */
[C---:B------:R-:W-:Y:S02]  /*2790*/  SHF.L.U64.HI R11, R10.reuse, 0x4, R11 ;  /* 0x000000040a0b7819 */ /* 0x040fe4000001020b */
[----:B------:R-:W-:Y:S02]  /*27a0*/  IADD3.X R9, R9, R167, R13, P1, P3 ;  /* 0x000000a709097210 */ /* 0x000fe40000fe640d */
[----:B------:R-:W-:-:S02]  /*27b0*/  LEA R10, P1, R10, R4, 0x4 ;  /* 0x000000040a0a7211 */ /* 0x000fc400078220ff */
[----:B------:R-:W-:Y:S01]  /*27c0*/  ISETP.GT.AND P0, PT, R3, 0x8, P0 ;  /* 0x000000080300780c */ /* 0x000fe20000704270 */
[----:B------:R-:W-:-:S04]  /*27d0*/  IMAD.WIDE.U32 R20, R2, R20, R8 ;  /* 0x0000001402147225 */ /* 0x000fc800078e0008 */
[----:B------:R-:W-:Y:S01]  /*27e0*/  IMAD.X R11, R11, 0x1, R5, P1 ;  /* 0x000000010b0b7824 */ /* 0x000fe200008e0605 */
[----:B------:R-:W-:Y:S01]  /*27f0*/  LEA R8, P3, R20, R14, 0x1 ;  /* 0x0000000e14087211 */ /* 0x000fe200078608ff */
[----:B------:R-:W-:-:S05]  /*2800*/  IMAD.IADD R2, R177, 0x1, R21 ;  /* 0x00000001b1027824 */ /* 0x000fca00078e0215 */
[----:B------:R-:W-:Y:S01]  /*2810*/  LEA.HI.X R9, R20, R15, R2, 0x1, P3 ;  /* 0x0000000f14097211 */ /* 0x000fe200018f0c02 */
[----:B--2---:R-:W-:-:S05]  /*2820*/  HADD2.F32 R12, -RZ, R19.H0_H0 ;  /* 0x20000013ff0c7230 */ /* 0x004fca0000004100 */
[----:B------:R-:W-:-:S04]  /*2830*/  FMUL R13, R12, R155 ;  /* 0x0000009b0c0d7220 */ /* 0x000fc80000400000 */
[----:B------:R-:W-:-:S05]  /*2840*/  FFMA R13, R26, R154, R13 ;  /* 0x0000009a1a0d7223 */ /* 0x000fca000000000d */
[----:B------:R-:W-:-:S05]  /*2850*/  F2FP.F16.F32.PACK_AB R13, RZ, R13 ;  /* 0x0000000dff0d723e */ /* 0x000fca00000000ff */
[----:B------:R0:W-:Y:S01]  /*2860*/  @P2 STG.E.U16 desc[UR36][R10.64], R13 ;  /* 0x0000000d0a002986 */ /* 0x0001e2000c101524 */
[----:B------:R-:W-:Y:S05]  /*2870*/  @!P0 BRA `(.L_x_41) ;  /* 0x0000000000048947 */ /* 0x000fea0003800000 */
[----:B------:R2:W5:Y:S02]  /*2880*/  LDG.E.LTC128B.U16 R19, desc[UR36][R8.64+0x2] ;  /* 0x0000022408137981 */ /* 0x000564000c1e1520 */
.L_x_41:
[----:B------:R-:W-:Y:S05]  /*2890*/  BSYNC B1 ;  /* 0x0000000000017941 */ /* 0x000fea0003800000 */
.L_x_40:
[----:B-----5:R-:W-:Y:S01]  /*28a0*/  HADD2.F32 R2, -RZ, R19.H0_H0 ;  /* 0x20000013ff027230 */ /* 0x020fe20000004100 */
[----:B------:R-:W-:Y:S01]  /*28b0*/  ISETP.GT.AND P1, PT, R0, 0x8, PT ;  /* 0x000000080000780c */ /* 0x000fe20003f24270 */
[----:B------:R-:W-:Y:S03]  /*28c0*/  BSSY B1, `(.L_x_42) ;  /* 0x0000008000017945 */ /* 0x000fe60003800000 */
[----:B------:R-:W-:Y:S01]  /*28d0*/  FMUL R2, R2, R155 ;  /* 0x0000009b02027220 */ /* 0x000fe20000400000 */
[----:B------:R-:W-:-:S03]  /*28e0*/  ISETP.GT.AND P2, PT, R3, RZ, P1 ;  /* 0x000000ff0300720c */ /* 0x000fc60000f44270 */
[----:B------:R-:W-:-:S05]  /*28f0*/  FFMA R2, R27, R154, R2 ;  /* 0x0000009a1b027223 */ /* 0x000fca0000000002 */
[----:B------:R-:W-:-:S05]  /*2900*/  F2FP.F16.F32.PACK_AB R2, RZ, R2 ;  /* 0x00000002ff02723e */ /* 0x000fca00000000ff */
[----:B------:R3:W-:Y:S01]  /*2910*/  @P0 STG.E.U16 desc[UR36][R10.64+0x2], R2 ;  /* 0x000002020a000986 */ /* 0x0007e2000c101524 */
[----:B------:R-:W-:Y:S05]  /*2920*/  @!P2 BRA `(.L_x_43) ;  /* 0x000000000004a947 */ /* 0x000fea0003800000 */
[----:B------:R4:W5:Y:S02]  /*2930*/  LDG.E.LTC128B.U16 R19, desc[UR36][R6.64+0x10] ;  /* 0x0000102406137981 */ /* 0x000964000c1e1520 */
.L_x_43:
[----:B------:R-:W-:Y:S05]  /*2940*/  BSYNC B1 ;  /* 0x0000000000017941 */ /* 0x000fea0003800000 */
.L_x_42:
[----:B---3-5:R-:W-:Y:S01]  /*2950*/  HADD2.F32 R2, -RZ, R19.H0_H0 ;  /* 0x20000013ff027230 */ /* 0x028fe20000004100 */
[----:B------:R-:W-:Y:S01]  /*2960*/  ISETP.GT.AND P0, PT, R0, 0x9, PT ;  /* 0x000000090000780c */ /* 0x000fe20003f04270 */
[----:B------:R-:W-:Y:S03]  /*2970*/  BSSY B1, `(.L_x_44) ;  /* 0x0000008000017945 */ /* 0x000fe60003800000 */
[----:B0-----:R-:W-:Y:S01]  /*2980*/  FMUL R13, R2, R155 ;  /* 0x0000009b020d7220 */ /* 0x001fe20000400000 */
[----:B------:R-:W-:-:S03]  /*2990*/  ISETP.GT.AND P3, PT, R3, RZ, P0 ;  /* 0x000000ff0300720c */ /* 0x000fc60000764270 */
[----:B------:R-:W-:-:S05]  /*29a0*/  FFMA R13, R28, R154, R13 ;  /* 0x0000009a1c0d7223 */ /* 0x000fca000000000d */
[----:B------:R-:W-:-:S05]  /*29b0*/  F2FP.F16.F32.PACK_AB R13, RZ, R13 ;  /* 0x0000000dff0d723e */ /* 0x000fca00000000ff */
[----:B------:R0:W-:Y:S01]  /*29c0*/  @P2 STG.E.U16 desc[UR36][R4.64+0x10], R13 ;  /* 0x0000100d04002986 */ /* 0x0001e2000c101524 */
[----:B------:R-:W-:Y:S05]  /*29d0*/  @!P3 BRA `(.L_x_45) ;  /* 0x000000000004b947 */ /* 0x000fea0003800000 */
[----:B------:R3:W5:Y:S02]  /*29e0*/  LDG.E.LTC128B.U16 R19, desc[UR36][R6.64+0x12] ;  /* 0x0000122406137981 */ /* 0x000764000c1e1520 */
.L_x_45:
[----:B------:R-:W-:Y:S05]  /*29f0*/  BSYNC B1 ;  /* 0x0000000000017941 */ /* 0x000fea0003800000 */
.L_x_44:
[----:B-----5:R-:W-:Y:S01]  /*2a00*/  HADD2.F32 R2, -RZ, R19.H0_H0 ;  /* 0x20000013ff027230 */ /* 0x020fe20000004100 */
[----:B------:R-:W-:Y:S01]  /*2a10*/  ISETP.GT.AND P1, PT, R3, 0x8, P1 ;  /* 0x000000080300780c */ /* 0x000fe20000f24270 */
[----:B------:R-:W-:Y:S03]  /*2a20*/  BSSY B1, `(.L_x_46) ;  /* 0x0000007000017945 */ /* 0x000fe60003800000 */
[----:B------:R-:W-:-:S04]  /*2a30*/  FMUL R2, R2, R155 ;  /* 0x0000009b02027220 */ /* 0x000fc80000400000 */
[----:B------:R-:W-:-:S05]  /*2a40*/  FFMA R2, R29, R154, R2 ;  /* 0x0000009a1d027223 */ /* 0x000fca0000000002 */
[----:B------:R-:W-:-:S05]  /*2a50*/  F2FP.F16.F32.PACK_AB R2, RZ, R2 ;  /* 0x00000002ff02723e */ /* 0x000fca00000000ff */
[----:B------:R0:W-:Y:S01]  /*2a60*/  @P3 STG.E.U16 desc[UR36][R4.64+0x12], R2 ;  /* 0x0000120204003986 */ /* 0x0001e2000c101524 */
[----:B------:R-:W-:Y:S05]  /*2a70*/  @!P1 BRA `(.L_x_47) ;  /* 0x0000000000049947 */ /* 0x000fea0003800000 */
[----:B------:R0:W5:Y:S02]  /*2a80*/  LDG.E.LTC128B.U16 R19, desc[UR36][R8.64+0x10] ;  /* 0x0000102408137981 */ /* 0x000164000c1e1520 */
.L_x_47:
[----:B------:R-:W-:Y:S05]  /*2a90*/  BSYNC B1 ;  /* 0x0000000000017941 */ /* 0x000fea0003800000 */
.L_x_46:
[----:B0----5:R-:W-:Y:S01]  /*2aa0*/  HADD2.F32 R2, -RZ, R19.H0_H0 ;  /* 0x20000013ff027230 */ /* 0x021fe20000004100 */
        /* <DEDUP_REMOVED lines=8> */
.L_x_49:
[----:B------:R-:W-:Y:S05]  /*2b30*/  BSYNC B1 ;  /* 0x0000000000017941 */ /* 0x000fea0003800000 */
.L_x_48:
        /* <DEDUP_REMOVED lines=10> */
.L_x_51:
[----:B------:R-:W-:Y:S05]  /*2be0*/  BSYNC B1 ;  /* 0x0000000000017941 */ /* 0x000fea0003800000 */
.L_x_50:
[----:B0----5:R-:W-:Y:S01]  /*2bf0*/  HADD2.F32 R2, -RZ, R19.H0_H0 ;  /* 0x20000013ff027230 */ /* 0x021fe20000004100 */
        /* <DEDUP_REMOVED lines=9> */
.L_x_53:
[----:B------:R-:W-:Y:S05]  /*2c90*/  BSYNC B1 ;  /* 0x0000000000017941 */ /* 0x000fea0003800000 */
.L_x_52:
        /* <DEDUP_REMOVED lines=9> */
.L_x_55:
[----:B------:R-:W-:Y:S05]  /*2d30*/  BSYNC B1 ;  /* 0x0000000000017941 */ /* 0x000fea0003800000 */
.L_x_54:
        /* <DEDUP_REMOVED lines=9> */
.L_x_57:
[----:B------:R-:W-:Y:S05]  /*2dd0*/  BSYNC B1 ;  /* 0x0000000000017941 */ /* 0x000fea0003800000 */
.L_x_56:
        /* <DEDUP_REMOVED lines=10> */
.L_x_59:
[----:B------:R-:W-:Y:S05]  /*2e80*/  BSYNC B1 ;  /* 0x0000000000017941 */ /* 0x000fea0003800000 */
.L_x_58:
        /* <DEDUP_REMOVED lines=10> */
.L_x_61:
[----:B------:R-:W-:Y:S05]  /*2f30*/  BSYNC B1 ;  /* 0x0000000000017941 */ /* 0x000fea0003800000 */
.L_x_60:
        /* <DEDUP_REMOVED lines=9> */
.L_x_63:
[----:B------:R-:W-:Y:S05]  /*2fd0*/  BSYNC B1 ;  /* 0x0000000000017941 */ /* 0x000fea0003800000 */
.L_x_62:
        /* <DEDUP_REMOVED lines=9> */
.L_x_65:
[----:B------:R-:W-:Y:S05]  /*3070*/  BSYNC B1 ;  /* 0x0000000000017941 */ /* 0x000fea0003800000 */
.L_x_64:
        /* <DEDUP_REMOVED lines=10> */
.L_x_67:
[----:B------:R-:W-:Y:S05]  /*3120*/  BSYNC B1 ;  /* 0x0000000000017941 */ /* 0x000fea0003800000 */
.L_x_66:
        /* <DEDUP_REMOVED lines=10> */
.L_x_69:
[----:B------:R-:W-:Y:S05]  /*31d0*/  BSYNC B1 ;  /* 0x0000000000017941 */ /* 0x000fea0003800000 */
.L_x_68:
        /* <DEDUP_REMOVED lines=9> */
.L_x_71:
[----:B------:R-:W-:Y:S05]  /*3270*/  BSYNC B1 ;  /* 0x0000000000017941 */ /* 0x000fea0003800000 */
.L_x_70:
        /* <DEDUP_REMOVED lines=9> */
.L_x_73:
[----:B------:R-:W-:Y:S05]  /*3310*/  BSYNC B1 ;  /* 0x0000000000017941 */ /* 0x000fea0003800000 */
.L_x_72:
        /* <DEDUP_REMOVED lines=10> */
.L_x_75:
[----:B------:R-:W-:Y:S05]  /*33c0*/  BSYNC B1 ;  /* 0x0000000000017941 */ /* 0x000fea0003800000 */
.L_x_74:
        /* <DEDUP_REMOVED lines=10> */
.L_x_77:
[----:B------:R-:W-:Y:S05]  /*3470*/  BSYNC B1 ;  /* 0x0000000000017941 */ /* 0x000fea0003800000 */
.L_x_76:
        /* <DEDUP_REMOVED lines=9> */
.L_x_79:
[----:B------:R-:W-:Y:S05]  /*3510*/  BSYNC B1 ;  /* 0x0000000000017941 */ /* 0x000fea0003800000 */
.L_x_78:
        /* <DEDUP_REMOVED lines=9> */
.L_x_81:
[----:B------:R-:W-:Y:S05]  /*35b0*/  BSYNC B1 ;  /* 0x0000000000017941 */ /* 0x000fea0003800000 */
.L_x_80:
        /* <DEDUP_REMOVED lines=10> */
.L_x_83:
[----:B------:R-:W-:Y:S05]  /*3660*/  BSYNC B1 ;  /* 0x0000000000017941 */ /* 0x000fea0003800000 */
.L_x_82:
        /* <DEDUP_REMOVED lines=10> */
.L_x_85:
[----:B------:R-:W-:Y:S05]  /*3710*/  BSYNC B1 ;  /* 0x0000000000017941 */ /* 0x000fea0003800000 */
.L_x_84:
        /* <DEDUP_REMOVED lines=9> */
.L_x_87:
[----:B------:R-:W-:Y:S05]  /*37b0*/  BSYNC B1 ;  /* 0x0000000000017941 */ /* 0x000fea0003800000 */
.L_x_86:
        /* <DEDUP_REMOVED lines=9> */
.L_x_89:
[----:B------:R-:W-:Y:S05]  /*3850*/  BSYNC B1 ;  /* 0x0000000000017941 */ /* 0x000fea0003800000 */
.L_x_88:
        /* <DEDUP_REMOVED lines=10> */
.L_x_91:
[----:B------:R-:W-:Y:S05]  /*3900*/  BSYNC B1 ;  /* 0x0000000000017941 */ /* 0x000fea0003800000 */
.L_x_90:
        /* <DEDUP_REMOVED lines=10> */
.L_x_93:
[----:B------:R-:W-:Y:S05]  /*39b0*/  BSYNC B1 ;  /* 0x0000000000017941 */ /* 0x000fea0003800000 */
.L_x_92:
        /* <DEDUP_REMOVED lines=9> */
.L_x_95:
[----:B------:R-:W-:Y:S05]  /*3a50*/  BSYNC B1 ;  /* 0x0000000000017941 */ /* 0x000fea0003800000 */
.L_x_94:
        /* <DEDUP_REMOVED lines=9> */
.L_x_97:
[----:B------:R-:W-:Y:S05]  /*3af0*/  BSYNC B1 ;  /* 0x0000000000017941 */ /* 0x000fea0003800000 */
.L_x_96:
        /* <DEDUP_REMOVED lines=10> */
.L_x_99:
[----:B------:R-:W-:Y:S05]  /*3ba0*/  BSYNC B1 ;  /* 0x0000000000017941 */ /* 0x000fea0003800000 */
.L_x_98:
        /* <DEDUP_REMOVED lines=10> */
.L_x_101:
[----:B------:R-:W-:Y:S05]  /*3c50*/  BSYNC B1 ;  /* 0x0000000000017941 */ /* 0x000fea0003800000 */
.L_x_100:
        /* <DEDUP_REMOVED lines=9> */
.L_x_103:
[----:B------:R-:W-:Y:S05]  /*3cf0*/  BSYNC B1 ;  /* 0x0000000000017941 */ /* 0x000fea0003800000 */
.L_x_102:
        /* <DEDUP_REMOVED lines=9> */
.L_x_105:
[----:B------:R-:W-:Y:S05]  /*3d90*/  BSYNC B1 ;  /* 0x0000000000017941 */ /* 0x000fea0003800000 */
.L_x_104:
        /* <DEDUP_REMOVED lines=10> */
.L_x_107:
[----:B------:R-:W-:Y:S05]  /*3e40*/  BSYNC B1 ;  /* 0x0000000000017941 */ /* 0x000fea0003800000 */
.L_x_106:
        /* <DEDUP_REMOVED lines=10> */
.L_x_109:
[----:B------:R-:W-:Y:S05]  /*3ef0*/  BSYNC B1 ;  /* 0x0000000000017941 */ /* 0x000fea0003800000 */
.L_x_108:
        /* <DEDUP_REMOVED lines=9> */
.L_x_111:
[----:B------:R-:W-:Y:S05]  /*3f90*/  BSYNC B1 ;  /* 0x0000000000017941 */ /* 0x000fea0003800000 */
.L_x_110:
        /* <DEDUP_REMOVED lines=9> */
.L_x_113:
[----:B------:R-:W-:Y:S05]  /*4030*/  BSYNC B1 ;  /* 0x0000000000017941 */ /* 0x000fea0003800000 */
.L_x_112:
        /* <DEDUP_REMOVED lines=10> */
.L_x_115:
[----:B------:R-:W-:Y:S05]  /*40e0*/  BSYNC B1 ;  /* 0x0000000000017941 */ /* 0x000fea0003800000 */
.L_x_114:
        /* <DEDUP_REMOVED lines=10> */
.L_x_117:
[----:B------:R-:W-:Y:S05]  /*4190*/  BSYNC B1 ;  /* 0x0000000000017941 */ /* 0x000fea0003800000 */
.L_x_116:
        /* <DEDUP_REMOVED lines=9> */
.L_x_119:
[----:B------:R-:W-:Y:S05]  /*4230*/  BSYNC B1 ;  /* 0x0000000000017941 */ /* 0x000fea0003800000 */
.L_x_118:
        /* <DEDUP_REMOVED lines=9> */
.L_x_121:
[----:B------:R-:W-:Y:S05]  /*42d0*/  BSYNC B1 ;  /* 0x0000000000017941 */ /* 0x000fea0003800000 */
.L_x_120:
        /* <DEDUP_REMOVED lines=10> */
.L_x_123:
[----:B------:R-:W-:Y:S05]  /*4380*/  BSYNC B1 ;  /* 0x0000000000017941 */ /* 0x000fea0003800000 */
.L_x_122:
        /* <DEDUP_REMOVED lines=10> */
.L_x_125:
[----:B------:R-:W-:Y:S05]  /*4430*/  BSYNC B1 ;  /* 0x0000000000017941 */ /* 0x000fea0003800000 */
.L_x_124:
        /* <DEDUP_REMOVED lines=9> */
.L_x_127:
[----:B------:R-:W-:Y:S05]  /*44d0*/  BSYNC B1 ;  /* 0x0000000000017941 */ /* 0x000fea0003800000 */
.L_x_126:
        /* <DEDUP_REMOVED lines=9> */
.L_x_129:
[----:B------:R-:W-:Y:S05]  /*4570*/  BSYNC B1 ;  /* 0x0000000000017941 */ /* 0x000fea0003800000 */
.L_x_128:
        /* <DEDUP_REMOVED lines=10> */
.L_x_131:
[----:B------:R-:W-:Y:S05]  /*4620*/  BSYNC B1 ;  /* 0x0000000000017941 */ /* 0x000fea0003800000 */
.L_x_130:
        /* <DEDUP_REMOVED lines=10> */
.L_x_133:
[----:B------:R-:W-:Y:S05]  /*46d0*/  BSYNC B1 ;  /* 0x0000000000017941 */ /* 0x000fea0003800000 */
.L_x_132:
        /* <DEDUP_REMOVED lines=9> */
.L_x_135:
[----:B------:R-:W-:Y:S05]  /*4770*/  BSYNC B1 ;  /* 0x0000000000017941 */ /* 0x000fea0003800000 */
.L_x_134:
        /* <DEDUP_REMOVED lines=9> */
.L_x_137:
[----:B------:R-:W-:Y:S05]  /*4810*/  BSYNC B1 ;  /* 0x0000000000017941 */ /* 0x000fea0003800000 */
.L_x_136:
        /* <DEDUP_REMOVED lines=10> */
.L_x_139:
[----:B------:R-:W-:Y:S05]  /*48c0*/  BSYNC B1 ;  /* 0x0000000000017941 */ /* 0x000fea0003800000 */
.L_x_138:
        /* <DEDUP_REMOVED lines=10> */
.L_x_141:
[----:B------:R-:W-:Y:S05]  /*4970*/  BSYNC B1 ;  /* 0x0000000000017941 */ /* 0x000fea0003800000 */
.L_x_140:
        /* <DEDUP_REMOVED lines=9> */
.L_x_143:
[----:B------:R-:W-:Y:S05]  /*4a10*/  BSYNC B1 ;  /* 0x0000000000017941 */ /* 0x000fea0003800000 */
.L_x_142:
        /* <DEDUP_REMOVED lines=9> */
.L_x_145:
[----:B------:R-:W-:Y:S05]  /*4ab0*/  BSYNC B1 ;  /* 0x0000000000017941 */ /* 0x000fea0003800000 */
.L_x_144:
        /* <DEDUP_REMOVED lines=10> */
.L_x_147:
[----:B------:R-:W-:Y:S05]  /*4b60*/  BSYNC B1 ;  /* 0x0000000000017941 */ /* 0x000fea0003800000 */
.L_x_146:
        /* <DEDUP_REMOVED lines=10> */
.L_x_149:
[----:B------:R-:W-:Y:S05]  /*4c10*/  BSYNC B1 ;  /* 0x0000000000017941 */ /* 0x000fea0003800000 */
.L_x_148:
        /* <DEDUP_REMOVED lines=9> */
.L_x_151:
[----:B------:R-:W-:Y:S05]  /*4cb0*/  BSYNC B1 ;  /* 0x0000000000017941 */ /* 0x000fea0003800000 */
.L_x_150:
        /* <DEDUP_REMOVED lines=9> */
.L_x_153:
[----:B------:R-:W-:Y:S05]  /*4d50*/  BSYNC B1 ;  /* 0x0000000000017941 */ /* 0x000fea0003800000 */
.L_x_152:
        /* <DEDUP_REMOVED lines=10> */
.L_x_155:
[----:B------:R-:W-:Y:S05]  /*4e00*/  BSYNC B1 ;  /* 0x0000000000017941 */ /* 0x000fea0003800000 */
.L_x_154:
        /* <DEDUP_REMOVED lines=10> */
.L_x_157:
[----:B------:R-:W-:Y:S05]  /*4eb0*/  BSYNC B1 ;  /* 0x0000000000017941 */ /* 0x000fea0003800000 */
.L_x_156:
        /* <DEDUP_REMOVED lines=9> */
.L_x_159:
[----:B------:R-:W-:Y:S05]  /*4f50*/  BSYNC B1 ;  /* 0x0000000000017941 */ /* 0x000fea0003800000 */
.L_x_158:
        /* <DEDUP_REMOVED lines=9> */
.L_x_161:
[----:B------:R-:W-:Y:S05]  /*4ff0*/  BSYNC B1 ;  /* 0x0000000000017941 */ /* 0x000fea0003800000 */
.L_x_160:
        /* <DEDUP_REMOVED lines=10> */
.L_x_163:
[----:B------:R-:W-:Y:S05]  /*50a0*/  BSYNC B1 ;  /* 0x0000000000017941 */ /* 0x000fea0003800000 */
.L_x_162:
        /* <DEDUP_REMOVED lines=10> */
.L_x_165:
[----:B------:R-:W-:Y:S05]  /*5150*/  BSYNC B1 ;  /* 0x0000000000017941 */ /* 0x000fea0003800000 */
.L_x_164:
        /* <DEDUP_REMOVED lines=9> */
.L_x_167:
[----:B------:R-:W-:Y:S05]  /*51f0*/  BSYNC B1 ;  /* 0x0000000000017941 */ /* 0x000fea0003800000 */
.L_x_166:
        /* <DEDUP_REMOVED lines=9> */
.L_x_169:
[----:B------:R-:W-:Y:S05]  /*5290*/  BSYNC B1 ;  /* 0x0000000000017941 */ /* 0x000fea0003800000 */
.L_x_168:
        /* <DEDUP_REMOVED lines=10> */
.L_x_171:
[----:B------:R-:W-:Y:S05]  /*5340*/  BSYNC B1 ;  /* 0x0000000000017941 */ /* 0x000fea0003800000 */
.L_x_170:
        /* <DEDUP_REMOVED lines=10> */
.L_x_173:
[----:B------:R-:W-:Y:S05]  /*53f0*/  BSYNC B1 ;  /* 0x0000000000017941 */ /* 0x000fea0003800000 */
.L_x_172:
        /* <DEDUP_REMOVED lines=9> */
.L_x_175:
[----:B------:R-:W-:Y:S05]  /*5490*/  BSYNC B1 ;  /* 0x0000000000017941 */ /* 0x000fea0003800000 */
.L_x_174:
        /* <DEDUP_REMOVED lines=9> */
.L_x_177:
[----:B------:R-:W-:Y:S05]  /*5530*/  BSYNC B1 ;  /* 0x0000000000017941 */ /* 0x000fea0003800000 */
.L_x_176:
        /* <DEDUP_REMOVED lines=10> */
.L_x_179:
[----:B------:R-:W-:Y:S05]  /*55e0*/  BSYNC B1 ;  /* 0x0000000000017941 */ /* 0x000fea0003800000 */
.L_x_178:
        /* <DEDUP_REMOVED lines=10> */
.L_x_181:
[----:B------:R-:W-:Y:S05]  /*5690*/  BSYNC B1 ;  /* 0x0000000000017941 */ /* 0x000fea0003800000 */
.L_x_180:
        /* <DEDUP_REMOVED lines=9> */
.L_x_183:
[----:B------:R-:W-:Y:S05]  /*5730*/  BSYNC B1 ;  /* 0x0000000000017941 */ /* 0x000fea0003800000 */
.L_x_182:
        /* <DEDUP_REMOVED lines=9> */
.L_x_185:
[----:B------:R-:W-:Y:S05]  /*57d0*/  BSYNC B1 ;  /* 0x0000000000017941 */ /* 0x000fea0003800000 */
.L_x_184:
        /* <DEDUP_REMOVED lines=10> */
.L_x_187:
[----:B------:R-:W-:Y:S05]  /*5880*/  BSYNC B1 ;  /* 0x0000000000017941 */ /* 0x000fea0003800000 */
.L_x_186:
        /* <DEDUP_REMOVED lines=10> */
.L_x_189:
[----:B------:R-:W-:Y:S05]  /*5930*/  BSYNC B1 ;  /* 0x0000000000017941 */ /* 0x000fea0003800000 */
.L_x_188:
        /* <DEDUP_REMOVED lines=9> */
.L_x_191:
[----:B------:R-:W-:Y:S05]  /*59d0*/  BSYNC B1 ;  /* 0x0000000000017941 */ /* 0x000fea0003800000 */
.L_x_190:
        /* <DEDUP_REMOVED lines=9> */
.L_x_193:
[----:B------:R-:W-:Y:S05]  /*5a70*/  BSYNC B1 ;  /* 0x0000000000017941 */ /* 0x000fea0003800000 */
.L_x_192:
        /* <DEDUP_REMOVED lines=10> */
.L_x_195:
[----:B------:R-:W-:Y:S05]  /*5b20*/  BSYNC B1 ;  /* 0x0000000000017941 */ /* 0x000fea0003800000 */
.L_x_194:
        /* <DEDUP_REMOVED lines=10> */
.L_x_197:
[----:B------:R-:W-:Y:S05]  /*5bd0*/  BSYNC B1 ;  /* 0x0000000000017941 */ /* 0x000fea0003800000 */
.L_x_196:
        /* <DEDUP_REMOVED lines=9> */
.L_x_199:
[----:B------:R-:W-:Y:S05]  /*5c70*/  BSYNC B1 ;  /* 0x0000000000017941 */ /* 0x000fea0003800000 */
.L_x_198:
        /* <DEDUP_REMOVED lines=9> */
.L_x_201:
[----:B------:R-:W-:Y:S05]  /*5d10*/  BSYNC B1 ;  /* 0x0000000000017941 */ /* 0x000fea0003800000 */
.L_x_200:
        /* <DEDUP_REMOVED lines=10> */
.L_x_203:
[----:B------:R-:W-:Y:S05]  /*5dc0*/  BSYNC B1 ;  /* 0x0000000000017941 */ /* 0x000fea0003800000 */
.L_x_202:
        /* <DEDUP_REMOVED lines=10> */
.L_x_205:
[----:B------:R-:W-:Y:S05]  /*5e70*/  BSYNC B1 ;  /* 0x0000000000017941 */ /* 0x000fea0003800000 */
.L_x_204:
        /* <DEDUP_REMOVED lines=9> */
.L_x_207:
[----:B------:R-:W-:Y:S05]  /*5f10*/  BSYNC B1 ;  /* 0x0000000000017941 */ /* 0x000fea0003800000 */
.L_x_206:
        /* <DEDUP_REMOVED lines=9> */
.L_x_209:
[----:B------:R-:W-:Y:S05]  /*5fb0*/  BSYNC B1 ;  /* 0x0000000000017941 */ /* 0x000fea0003800000 */
.L_x_208:
        /* <DEDUP_REMOVED lines=10> */
.L_x_211:
[----:B------:R-:W-:Y:S05]  /*6060*/  BSYNC B1 ;  /* 0x0000000000017941 */ /* 0x000fea0003800000 */
.L_x_210:
        /* <DEDUP_REMOVED lines=10> */
.L_x_213:
[----:B------:R-:W-:Y:S05]  /*6110*/  BSYNC B1 ;  /* 0x0000000000017941 */ /* 0x000fea0003800000 */
.L_x_212:
        /* <DEDUP_REMOVED lines=9> */
.L_x_215:
[----:B------:R-:W-:Y:S05]  /*61b0*/  BSYNC B1 ;  /* 0x0000000000017941 */ /* 0x000fea0003800000 */
.L_x_214:
        /* <DEDUP_REMOVED lines=9> */
.L_x_217:
[----:B------:R-:W-:Y:S05]  /*6250*/  BSYNC B1 ;  /* 0x0000000000017941 */ /* 0x000fea0003800000 */
.L_x_216:
        /* <DEDUP_REMOVED lines=10> */
.L_x_219:
[----:B------:R-:W-:Y:S05]  /*6300*/  BSYNC B1 ;  /* 0x0000000000017941 */ /* 0x000fea0003800000 */
.L_x_218:
        /* <DEDUP_REMOVED lines=10> */
.L_x_221:
[----:B------:R-:W-:Y:S05]  /*63b0*/  BSYNC B1 ;  /* 0x0000000000017941 */ /* 0x000fea0003800000 */
.L_x_220:
        /* <DEDUP_REMOVED lines=9> */
.L_x_223:
[----:B------:R-:W-:Y:S05]  /*6450*/  BSYNC B1 ;  /* 0x0000000000017941 */ /* 0x000fea0003800000 */
.L_x_222:
        /* <DEDUP_REMOVED lines=9> */
.L_x_225:
[----:B------:R-:W-:Y:S05]  /*64f0*/  BSYNC B1 ;  /* 0x0000000000017941 */ /* 0x000fea0003800000 */
.L_x_224:
        /* <DEDUP_REMOVED lines=10> */
.L_x_227:
[----:B------:R-:W-:Y:S05]  /*65a0*/  BSYNC B1 ;  /* 0x0000000000017941 */ /* 0x000fea0003800000 */
.L_x_226:
        /* <DEDUP_REMOVED lines=10> */
.L_x_229:
[----:B------:R-:W-:Y:S05]  /*6650*/  BSYNC B1 ;  /* 0x0000000000017941 */ /* 0x000fea0003800000 */
.L_x_228:
        /* <DEDUP_REMOVED lines=9> */
.L_x_231:
[----:B------:R-:W-:Y:S05]  /*66f0*/  BSYNC B1 ;  /* 0x0000000000017941 */ /* 0x000fea0003800000 */
.L_x_230:
        /* <DEDUP_REMOVED lines=9> */
.L_x_233:
[----:B------:R-:W-:Y:S05]  /*6790*/  BSYNC B1 ;  /* 0x0000000000017941 */ /* 0x000fea0003800000 */
.L_x_232:
        /* <DEDUP_REMOVED lines=10> */
.L_x_235:
[----:B------:R-:W-:Y:S05]  /*6840*/  BSYNC B1 ;  /* 0x0000000000017941 */ /* 0x000fea0003800000 */
.L_x_234:
        /* <DEDUP_REMOVED lines=10> */
.L_x_237:
[----:B------:R-:W-:Y:S05]  /*68f0*/  BSYNC B1 ;  /* 0x0000000000017941 */ /* 0x000fea0003800000 */
.L_x_236:
        /* <DEDUP_REMOVED lines=9> */
.L_x_239:
[----:B------:R-:W-:Y:S05]  /*6990*/  BSYNC B1 ;  /* 0x0000000000017941 */ /* 0x000fea0003800000 */
.L_x_238:
        /* <DEDUP_REMOVED lines=9> */
.L_x_241:
[----:B------:R-:W-:Y:S05]  /*6a30*/  BSYNC B1 ;  /* 0x0000000000017941 */ /* 0x000fea0003800000 */
.L_x_240:
        /* <DEDUP_REMOVED lines=10> */
.L_x_243:
[----:B------:R-:W-:Y:S05]  /*6ae0*/  BSYNC B1 ;  /* 0x0000000000017941 */ /* 0x000fea0003800000 */
.L_x_242:
        /* <DEDUP_REMOVED lines=10> */
.L_x_245:
[----:B------:R-:W-:Y:S05]  /*6b90*/  BSYNC B1 ;  /* 0x0000000000017941 */ /* 0x000fea0003800000 */
.L_x_244:
        /* <DEDUP_REMOVED lines=9> */
.L_x_247:
[----:B------:R-:W-:Y:S05]  /*6c30*/  BSYNC B1 ;  /* 0x0000000000017941 */ /* 0x000fea0003800000 */
.L_x_246:
        /* <DEDUP_REMOVED lines=9> */
.L_x_249:
[----:B------:R-:W-:Y:S05]  /*6cd0*/  BSYNC B1 ;  /* 0x0000000000017941 */ /* 0x000fea0003800000 */
.L_x_248:
        /* <DEDUP_REMOVED lines=10> */
.L_x_251:
[----:B------:R-:W-:Y:S05]  /*6d80*/  BSYNC B1 ;  /* 0x0000000000017941 */ /* 0x000fea0003800000 */
.L_x_250:
        /* <DEDUP_REMOVED lines=10> */
.L_x_253:
[----:B------:R-:W-:Y:S05]  /*6e30*/  BSYNC B1 ;  /* 0x0000000000017941 */ /* 0x000fea0003800000 */
.L_x_252:
        /* <DEDUP_REMOVED lines=9> */
.L_x_255:
[----:B------:R-:W-:Y:S05]  /*6ed0*/  BSYNC B1 ;  /* 0x0000000000017941 */ /* 0x000fea0003800000 */
.L_x_254:
        /* <DEDUP_REMOVED lines=9> */
.L_x_257:
[----:B------:R-:W-:Y:S05]  /*6f70*/  BSYNC B1 ;  /* 0x0000000000017941 */ /* 0x000fea0003800000 */
.L_x_256:
        /* <DEDUP_REMOVED lines=10> */
.L_x_259:
[----:B------:R-:W-:Y:S05]  /*7020*/  BSYNC B1 ;  /* 0x0000000000017941 */ /* 0x000fea0003800000 */
.L_x_258:
        /* <DEDUP_REMOVED lines=10> */
.L_x_261:
[----:B------:R-:W-:Y:S05]  /*70d0*/  BSYNC B1 ;  /* 0x0000000000017941 */ /* 0x000fea0003800000 */
.L_x_260:
        /* <DEDUP_REMOVED lines=9> */
.L_x_263:
[----:B------:R-:W-:Y:S05]  /*7170*/  BSYNC B1 ;  /* 0x0000000000017941 */ /* 0x000fea0003800000 */
.L_x_262:
        /* <DEDUP_REMOVED lines=9> */
.L_x_265:
[----:B------:R-:W-:Y:S05]  /*7210*/  BSYNC B1 ;  /* 0x0000000000017941 */ /* 0x000fea0003800000 */
.L_x_264:
        /* <DEDUP_REMOVED lines=10> */
.L_x_267:
[----:B------:R-:W-:Y:S05]  /*72c0*/  BSYNC B1 ;  /* 0x0000000000017941 */ /* 0x000fea0003800000 */
.L_x_266:
        /* <DEDUP_REMOVED lines=10> */
.L_x_269:
[----:B------:R-:W-:Y:S05]  /*7370*/  BSYNC B1 ;  /* 0x0000000000017941 */ /* 0x000fea0003800000 */
.L_x_268:
        /* <DEDUP_REMOVED lines=9> */
.L_x_271:
[----:B------:R-:W-:Y:S05]  /*7410*/  BSYNC B1 ;  /* 0x0000000000017941 */ /* 0x000fea0003800000 */
.L_x_270:
        /* <DEDUP_REMOVED lines=9> */
.L_x_273:
[----:B------:R-:W-:Y:S05]  /*74b0*/  BSYNC B1 ;  /* 0x0000000000017941 */ /* 0x000fea0003800000 */
.L_x_272:
        /* <DEDUP_REMOVED lines=10> */
.L_x_275:
[----:B------:R-:W-:Y:S05]  /*7560*/  BSYNC B1 ;  /* 0x0000000000017941 */ /* 0x000fea0003800000 */
.L_x_274:
        /* <DEDUP_REMOVED lines=10> */
.L_x_277:
[----:B------:R-:W-:Y:S05]  /*7610*/  BSYNC B1 ;  /* 0x0000000000017941 */ /* 0x000fea0003800000 */
.L_x_276:
        /* <DEDUP_REMOVED lines=9> */
.L_x_279:
[----:B------:R-:W-:Y:S05]  /*76b0*/  BSYNC B1 ;  /* 0x0000000000017941 */ /* 0x000fea0003800000 */
.L_x_278:
        /* <DEDUP_REMOVED lines=9> */
.L_x_281:
[----:B------:R-:W-:Y:S05]  /*7750*/  BSYNC B1 ;  /* 0x0000000000017941 */ /* 0x000fea0003800000 */
.L_x_280:
        /* <DEDUP_REMOVED lines=10> */
.L_x_283:
[----:B------:R-:W-:Y:S05]  /*7800*/  BSYNC B1 ;  /* 0x0000000000017941 */ /* 0x000fea0003800000 */
.L_x_282:
        /* <DEDUP_REMOVED lines=10> */
.L_x_285:
[----:B------:R-:W-:Y:S05]  /*78b0*/  BSYNC B1 ;  /* 0x0000000000017941 */ /* 0x000fea0003800000 */
.L_x_284:
        /* <DEDUP_REMOVED lines=9> */
.L_x_287:
[----:B------:R-:W-:Y:S05]  /*7950*/  BSYNC B1 ;  /* 0x0000000000017941 */ /* 0x000fea0003800000 */
.L_x_286:
[----:B0----5:R-:W-:Y:S01]  /*7960*/  HADD2.F32 R0, -RZ, R19.H0_H0 ;  /* 0x20000013ff007230 */ /* 0x021fe20000004100 */
[----:B------:R-:W-:Y:S01]  /*7970*/  ISETP.GT.AND P0, PT, R3, 0x8, P0 ;  /* 0x000000080300780c */ /* 0x000fe20000704270 */
[----:B------:R-:W-:Y:S01]  /*7980*/  @P1 IMAD.MOV.U32 R4, RZ, RZ, R10 ;  /* 0x000000ffff041224 */ /* 0x000fe200078e000a */
[----:B------:R-:W-:Y:S02]  /*7990*/  BSSY B1, `(.L_x_288) ;  /* 0x0000009000017945 */ /* 0x000fe40003800000 */
[----:B------:R-:W-:-:S04]  /*79a0*/  FMUL R5, R0, R155 ;  /* 0x0000009b00057220 */ /* 0x000fc80000400000 */
[----:B------:R-:W-:-:S05]  /*79b0*/  FFMA R5, R150, R154, R5 ;  /* 0x0000009a96057223 */ /* 0x000fca0000000005 */
[----:B------:R-:W-:-:S04]  /*79c0*/  F2FP.F16.F32.PACK_AB R5, RZ, R5 ;  /* 0x00000005ff05723e */ /* 0x000fc800000000ff */
[----:B------:R-:W-:Y:S01]  /*79d0*/  PRMT R2, R5, 0x7610, R2 ;  /* 0x0000761005027816 */ /* 0x000fe20000000002 */
[----:B------:R-:W-:-:S05]  /*79e0*/  @P1 IMAD.MOV.U32 R5, RZ, RZ, R11 ;  /* 0x000000ffff051224 */ /* 0x000fca00078e000b */
[----:B------:R0:W-:Y:S01]  /*79f0*/  @P1 STG.E.U16 desc[UR36][R4.64+0x1f0], R2 ;  /* 0x0001f00204001986 */ /* 0x0001e2000c101524 */
[----:B------:R-:W-:Y:S05]  /*7a00*/  @!P0 BRA `(.L_x_289) ;  /* 0x0000000000048947 */ /* 0x000fea0003800000 */
[----:B------:R0:W5:Y:S02]  /*7a10*/  LDG.E.LTC128B.U16 R19, desc[UR36][R8.64+0x1f2] ;  /* 0x0001f22408137981 */ /* 0x000164000c1e1520 */
.L_x_289:
[----:B------:R-:W-:Y:S05]  /*7a20*/  BSYNC B1 ;  /* 0x0000000000017941 */ /* 0x000fea0003800000 */
.L_x_288:
[----:B------:R-:W-:Y:S05]  /*7a30*/  @!P0 BRA `(.L_x_290) ;  /* 0x0000002400488947 */ /* 0x000fea0003800000 */
[----:B-----5:R-:W-:-:S05]  /*7a40*/  HADD2.F32 R0, -RZ, R19.H0_H0 ;  /* 0x20000013ff007230 */ /* 0x020fca0000004100 */
[----:B------:R-:W-:-:S04]  /*7a50*/  FMUL R0, R0, R155 ;  /* 0x0000009b00007220 */ /* 0x000fc80000400000 */
[----:B------:R-:W-:-:S05]  /*7a60*/  FFMA R0, R151, R154, R0 ;  /* 0x0000009a97007223 */ /* 0x000fca0000000000 */
[----:B------:R-:W-:-:S05]  /*7a70*/  F2FP.F16.F32.PACK_AB R0, RZ, R0 ;  /* 0x00000000ff00723e */ /* 0x000fca00000000ff */
[----:B------:R0:W-:Y:S01]  /*7a80*/  STG.E.U16 desc[UR36][R10.64+0x1f2], R0 ;  /* 0x0001f2000a007986 */ /* 0x0001e2000c101524 */
[----:B------:R-:W-:Y:S05]  /*7a90*/  BRA `(.L_x_290) ;  /* 0x0000002400307947 */ /* 0x000fea0003800000 */
.L_x_37:
[----:B------:R-:W-:Y:S01]  /*7aa0*/  ISETP.GT.AND P0, PT, R0, 0x1, PT ;  /* 0x000000010000780c */ /* 0x000fe20003f04270 */
[----:B------:R-:W-:Y:S01]  /*7ab0*/  ULDC.64 UR4, c[0x0][0x5c0] ;  /* 0x0001700000047ab9 */ /* 0x000fe20000000a00 */
[-C--:B------:R-:W-:Y:S01]  /*7ac0*/  FMUL R24, R24, R154.reuse ;  /* 0x0000009a18187220 */ /* 0x080fe20000400000 */
[-C--:B------:R-:W-:Y:S01]  /*7ad0*/  FMUL R25, R25, R154.reuse ;  /* 0x0000009a19197220 */ /* 0x080fe20000400000 */
[----:B------:R-:W-:Y:S01]  /*7ae0*/  ISETP.GT.AND P3, PT, R3, RZ, P0 ;  /* 0x000000ff0300720c */ /* 0x000fe20000764270 */
[-C--:B------:R-:W-:Y:S01]  /*7af0*/  FMUL R26, R26, R154.reuse ;  /* 0x0000009a1a1a7220 */ /* 0x080fe20000400000 */
[----:B------:R-:W-:Y:S01]  /*7b00*/  LEA R4, P4, R6, UR4, 0x1 ;  /* 0x0000000406047c11 */ /* 0x000fe2000f8808ff */
[----:B------:R-:W-:Y:S01]  /*7b10*/  FMUL R27, R27, R154 ;  /* 0x0000009a1b1b7220 */ /* 0x000fe20000400000 */
[----:B------:R-:W-:Y:S01]  /*7b20*/  F2FP.F16.F32.PACK_AB R24, RZ, R24 ;  /* 0x00000018ff18723e */ /* 0x000fe200000000ff */
[-C--:B------:R-:W-:Y:S01]  /*7b30*/  FMUL R28, R28, R154.reuse ;  /* 0x0000009a1c1c7220 */ /* 0x080fe20000400000 */
[----:B------:R-:W-:Y:S01]  /*7b40*/  LEA.HI.X R5, R6, UR5, R179, 0x1, P4 ;  /* 0x0000000506057c11 */ /* 0x000fe2000a0f0cb3 */
[-C--:B------:R-:W-:Y:S01]  /*7b50*/  FMUL R29, R29, R154.reuse ;  /* 0x0000009a1d1d7220 */ /* 0x080fe20000400000 */
[----:B------:R-:W-:Y:S01]  /*7b60*/  F2FP.F16.F32.PACK_AB R25, RZ, R25 ;  /* 0x00000019ff19723e */ /* 0x000fe200000000ff */
[-C--:B------:R-:W-:Y:S01]  /*7b70*/  FMUL R30, R30, R154.reuse ;  /* 0x0000009a1e1e7220 */ /* 0x080fe20000400000 */
[----:B------:R-:W-:Y:S01]  /*7b80*/  SHF.L.U64.HI R11, R10, 0x4, R11 ;  /* 0x000000040a0b7819 */ /* 0x000fe2000001020b */
[----:B------:R-:W-:Y:S01]  /*7b90*/  @P1 STG.E.U16 desc[UR36][R4.64], R24 ;  /* 0x0000001804001986 */ /* 0x000fe2000c101524 */
[----:B------:R-:W-:Y:S01]  /*7ba0*/  ISETP.GT.AND P1, PT, R0, 0x8, PT ;  /* 0x000000080000780c */ /* 0x000fe20003f24270 */
[----:B------:R-:W-:Y:S01]  /*7bb0*/  FMUL R31, R31, R154 ;  /* 0x0000009a1f1f7220 */ /* 0x000fe20000400000 */
[C---:B------:R-:W-:Y:S01]  /*7bc0*/  ISETP.GT.AND P4, PT, R3.reuse, 0x8, P0 ;  /* 0x000000080300780c */ /* 0x040fe20000784270 */
[----:B------:R-:W-:Y:S01]  /*7bd0*/  @P3 STG.E.U16 desc[UR36][R4.64+0x2], R25 ;  /* 0x0000021904003986 */ /* 0x000fe2000c101524 */
[----:B------:R-:W-:Y:S01]  /*7be0*/  LEA R6, P3, R10, R4, 0x4 ;  /* 0x000000040a067211 */ /* 0x000fe200078620ff */
[-C--:B------:R-:W-:Y:S01]  /*7bf0*/  FMUL R32, R32, R154.reuse ;  /* 0x0000009a20207220 */ /* 0x080fe20000400000 */
[----:B------:R-:W-:Y:S01]  /*7c00*/  ISETP.GT.AND P2, PT, R3, 0x8, P2 ;  /* 0x000000080300780c */ /* 0x000fe20001744270 */
[-C--:B------:R-:W-:Y:S01]  /*7c10*/  FMUL R33, R33, R154.reuse ;  /* 0x0000009a21217220 */ /* 0x080fe20000400000 */
[----:B------:R-:W-:Y:S01]  /*7c20*/  ISETP.GT.AND P0, PT, R0, 0x9, PT ;  /* 0x000000090000780c */ /* 0x000fe20003f04270 */
[----:B------:R-:W-:Y:S01]  /*7c30*/  IMAD.X R7, R11, 0x1, R5, P3 ;  /* 0x000000010b077824 */ /* 0x000fe200018e0605 */
[C---:B------:R-:W-:Y:S01]  /*7c40*/  ISETP.GT.AND P5, PT, R3.reuse, RZ, P1 ;  /* 0x000000ff0300720c */ /* 0x040fe20000fa4270 */
[-C--:B------:R-:W-:Y:S01]  /*7c50*/  FMUL R34, R34, R154.reuse ;  /* 0x0000009a22227220 */ /* 0x080fe20000400000 */
[----:B------:R-:W-:Y:S01]  /*7c60*/  ISETP.GT.AND P3, PT, R3, RZ, P0 ;  /* 0x000000ff0300720c */ /* 0x000fe20000764270 */
[----:B------:R-:W-:Y:S01]  /*7c70*/  FMUL R35, R35, R154 ;  /* 0x0000009a23237220 */ /* 0x000fe20000400000 */
[----:B------:R-:W-:Y:S01]  /*7c80*/  F2FP.F16.F32.PACK_AB R26, RZ, R26 ;  /* 0x0000001aff1a723e */ /* 0x000fe200000000ff */
[-C--:B------:R-:W-:Y:S01]  /*7c90*/  FMUL R36, R36, R154.reuse ;  /* 0x0000009a24247220 */ /* 0x080fe20000400000 */
[----:B------:R-:W-:Y:S01]  /*7ca0*/  F2FP.F16.F32.PACK_AB R27, RZ, R27 ;  /* 0x0000001bff1b723e */ /* 0x000fe200000000ff */
[----:B------:R-:W-:Y:S01]  /*7cb0*/  FMUL R37, R37, R154 ;  /* 0x0000009a25257220 */ /* 0x000fe20000400000 */
[----:B------:R-:W-:Y:S01]  /*7cc0*/  F2FP.F16.F32.PACK_AB R28, RZ, R28 ;  /* 0x0000001cff1c723e */ /* 0x000fe200000000ff */
[----:B------:R-:W-:Y:S01]  /*7cd0*/  @P2 STG.E.U16 desc[UR36][R6.64], R26 ;  /* 0x0000001a06002986 */ /* 0x000fe2000c101524 */
[----:B------:R-:W-:Y:S01]  /*7ce0*/  F2FP.F16.F32.PACK_AB R29, RZ, R29 ;  /* 0x0000001dff1d723e */ /* 0x000fe200000000ff */
[-C--:B------:R-:W-:Y:S01]  /*7cf0*/  FMUL R38, R38, R154.reuse ;  /* 0x0000009a26267220 */ /* 0x080fe20000400000 */
[----:B------:R-:W-:Y:S01]  /*7d00*/  ISETP.GT.AND P2, PT, R3, 0x8, P1 ;  /* 0x000000080300780c */ /* 0x000fe20000f44270 */
[----:B------:R-:W-:Y:S01]  /*7d10*/  @P4 STG.E.U16 desc[UR36][R6.64+0x2], R27 ;  /* 0x0000021b06004986 */ /* 0x000fe2000c101524 */
[----:B------:R-:W-:Y:S01]  /*7d20*/  ISETP.GT.AND P1, PT, R0, 0x10, PT ;  /* 0x000000100000780c */ /* 0x000fe20003f24270 */
[----:B------:R-:W-:Y:S01]  /*7d30*/  FMUL R39, R39, R154 ;  /* 0x0000009a27277220 */ /* 0x000fe20000400000 */
[----:B------:R-:W-:Y:S01]  /*7d40*/  F2FP.F16.F32.PACK_AB R30, RZ, R30 ;  /* 0x0000001eff1e723e */ /* 0x000fe200000000ff */
[----:B------:R-:W-:Y:S01]  /*7d50*/  @P5 STG.E.U16 desc[UR36][R4.64+0x10], R28 ;  /* 0x0000101c04005986 */ /* 0x000fe2000c101524 */
[C---:B------:R-:W-:Y:S01]  /*7d60*/  ISETP.GT.AND P4, PT, R3.reuse, RZ, P1 ;  /* 0x000000ff0300720c */ /* 0x040fe20000f84270 */
[-C--:B------:R-:W-:Y:S01]  /*7d70*/  FMUL R40, R40, R154.reuse ;  /* 0x0000009a28287220 */ /* 0x080fe20000400000 */
[----:B------:R-:W-:Y:S01]  /*7d80*/  F2FP.F16.F32.PACK_AB R31, RZ, R31 ;  /* 0x0000001fff1f723e */ /* 0x000fe200000000ff */
[----:B------:R-:W-:Y:S01]  /*7d90*/  @P3 STG.E.U16 desc[UR36][R4.64+0x12], R29 ;  /* 0x0000121d04003986 */ /* 0x000fe2000c101524 */
[----:B------:R-:W-:Y:S01]  /*7da0*/  ISETP.GT.AND P3, PT, R3, 0x8, P0 ;  /* 0x000000080300780c */ /* 0x000fe20000764270 */
[----:B------:R-:W-:Y:S01]  /*7db0*/  FMUL R41, R41, R154 ;  /* 0x0000009a29297220 */ /* 0x000fe20000400000 */
[----:B------:R-:W-:Y:S01]  /*7dc0*/  ISETP.GT.AND P0, PT, R0, 0x11, PT ;  /* 0x000000110000780c */ /* 0x000fe20003f04270 */
[----:B------:R-:W-:Y:S01]  /*7dd0*/  @P2 STG.E.U16 desc[UR36][R6.64+0x10], R30 ;  /* 0x0000101e06002986 */ /* 0x000fe2000c101524 */
[----:B------:R-:W-:Y:S01]  /*7de0*/  F2FP.F16.F32.PACK_AB R32, RZ, R32 ;  /* 0x00000020ff20723e */ /* 0x000fe200000000ff */
[-C--:B------:R-:W-:Y:S01]  /*7df0*/  FMUL R42, R42, R154.reuse ;  /* 0x0000009a2a2a7220 */ /* 0x080fe20000400000 */
[----:B------:R-:W-:Y:S01]  /*7e00*/  ISETP.GT.AND P5, PT, R3, RZ, P0 ;  /* 0x000000ff0300720c */ /* 0x000fe200007a4270 */
[-C--:B------:R-:W-:Y:S01]  /*7e10*/  FMUL R43, R43, R154.reuse ;  /* 0x0000009a2b2b7220 */ /* 0x080fe20000400000 */
[----:B------:R-:W-:Y:S01]  /*7e20*/  ISETP.GT.AND P2, PT, R3, 0x8, P1 ;  /* 0x000000080300780c */ /* 0x000fe20000f44270 */
[-C--:B------:R-:W-:Y:S01]  /*7e30*/  FMUL R44, R44, R154.reuse ;  /* 0x0000009a2c2c7220 */ /* 0x080fe20000400000 */
[----:B------:R-:W-:Y:S01]  /*7e40*/  ISETP.GT.AND P1, PT, R0, 0x18, PT ;  /* 0x000000180000780c */ /* 0x000fe20003f24270 */
[-C--:B------:R-:W-:Y:S01]  /*7e50*/  FMUL R45, R45, R154.reuse ;  /* 0x0000009a2d2d7220 */ /* 0x080fe20000400000 */
[----:B------:R-:W-:Y:S01]  /*7e60*/  F2FP.F16.F32.PACK_AB R33, RZ, R33 ;  /* 0x00000021ff21723e */ /* 0x000fe200000000ff */
[----:B------:R-:W-:Y:S01]  /*7e70*/  @P3 STG.E.U16 desc[UR36][R6.64+0x12], R31 ;  /* 0x0000121f06003986 */ /* 0x000fe2000c101524 */
[C---:B------:R-:W-:Y:S01]  /*7e80*/  ISETP.GT.AND P3, PT, R3.reuse, 0x8, P0 ;  /* 0x000000080300780c */ /* 0x040fe20000764270 */
[-C--:B------:R-:W-:Y:S01]  /*7e90*/  FMUL R46, R46, R154.reuse ;  /* 0x0000009a2e2e7220 */ /* 0x080fe20000400000 */
[----:B------:R-:W-:Y:S01]  /*7ea0*/  ISETP.GT.AND P0, PT, R0, 0x19, PT ;  /* 0x000000190000780c */ /* 0x000fe20003f04270 */
[----:B------:R-:W-:Y:S01]  /*7eb0*/  @P4 STG.E.U16 desc[UR36][R4.64+0x20], R32 ;  /* 0x0000202004004986 */ /* 0x000fe2000c101524 */
[----:B------:R-:W-:Y:S01]  /*7ec0*/  ISETP.GT.AND P4, PT, R3, RZ, P1 ;  /* 0x000000ff0300720c */ /* 0x000fe20000f84270 */
[----:B------:R-:W-:Y:S01]  /*7ed0*/  FMUL R47, R47, R154 ;  /* 0x0000009a2f2f7220 */ /* 0x000fe20000400000 */
[----:B------:R-:W-:Y:S01]  /*7ee0*/  F2FP.F16.F32.PACK_AB R34, RZ, R34 ;  /* 0x00000022ff22723e */ /* 0x000fe200000000ff */
[----:B------:R-:W-:Y:S01]  /*7ef0*/  @P5 STG.E.U16 desc[UR36][R4.64+0x22], R33 ;  /* 0x0000222104005986 */ /* 0x000fe2000c101524 */
[----:B------:R-:W-:Y:S01]  /*7f00*/  ISETP.GT.AND P5, PT, R3, RZ, P0 ;  /* 0x000000ff0300720c */ /* 0x000fe200007a4270 */
[----:B------:R-:W-:Y:S01]  /*7f10*/  FMUL R48, R48, R154 ;  /* 0x0000009a30307220 */ /* 0x000fe20000400000 */
[----:B------:R-:W-:Y:S01]  /*7f20*/  F2FP.F16.F32.PACK_AB R35, RZ, R35 ;  /* 0x00000023ff23723e */ /* 0x000fe200000000ff */
[----:B------:R-:W-:Y:S01]  /*7f30*/  @P2 STG.E.U16 desc[UR36][R6.64+0x20], R34 ;  /* 0x0000202206002986 */ /* 0x000fe2000c101524 */
[----:B------:R-:W-:Y:S01]  /*7f40*/  F2FP.F16.F32.PACK_AB R36, RZ, R36 ;  /* 0x00000024ff24723e */ /* 0x000fe200000000ff */
[-C--:B------:R-:W-:Y:S01]  /*7f50*/  FMUL R49, R49, R154.reuse ;  /* 0x0000009a31317220 */ /* 0x080fe20000400000 */
[C---:B------:R-:W-:Y:S01]  /*7f60*/  ISETP.GT.AND P2, PT, R3.reuse, 0x8, P1 ;  /* 0x000000080300780c */ /* 0x040fe20000f44270 */
[----:B------:R-:W-:Y:S01]  /*7f70*/  @P3 STG.E.U16 desc[UR36][R6.64+0x22], R35 ;  /* 0x0000222306003986 */ /* 0x000fe2000c101524 */
[----:B------:R-:W-:Y:S01]  /*7f80*/  ISETP.GT.AND P1, PT, R0, 0x20, PT ;  /* 0x000000200000780c */ /* 0x000fe20003f24270 */
[-C--:B------:R-:W-:Y:S01]  /*7f90*/  FMUL R50, R50, R154.reuse ;  /* 0x0000009a32327220 */ /* 0x080fe20000400000 */
[----:B------:R-:W-:Y:S01]  /*7fa0*/  F2FP.F16.F32.PACK_AB R37, RZ, R37 ;  /* 0x00000025ff25723e */ /* 0x000fe200000000ff */
[----:B------:R-:W-:Y:S01]  /*7fb0*/  @P4 STG.E.U16 desc[UR36][R4.64+0x30], R36 ;  /* 0x0000302404004986 */ /* 0x000fe2000c101524 */
[----:B------:R-:W-:Y:S01]  /*7fc0*/  ISETP.GT.AND P3, PT, R3, 0x8, P0 ;  /* 0x000000080300780c */ /* 0x000fe20000764270 */
[-C--:B------:R-:W-:Y:S01]  /*7fd0*/  FMUL R51, R51, R154.reuse ;  /* 0x0000009a33337220 */ /* 0x080fe20000400000 */
[----:B------:R-:W-:Y:S01]  /*7fe0*/  ISETP.GT.AND P0, PT, R0, 0x21, PT ;  /* 0x000000210000780c */ /* 0x000fe20003f04270 */
[----:B------:R-:W-:Y:S01]  /*7ff0*/  @P5 STG.E.U16 desc[UR36][R4.64+0x32], R37 ;  /* 0x0000322504005986 */ /* 0x000fe2000c101524 */
[----:B------:R-:W-:Y:S01]  /*8000*/  ISETP.GT.AND P4, PT, R3, RZ, P1 ;  /* 0x000000ff0300720c */ /* 0x000fe20000f84270 */
[----:B------:R-:W-:Y:S01]  /*8010*/  FMUL R52, R52, R154 ;  /* 0x0000009a34347220 */ /* 0x000fe20000400000 */
[----:B------:R-:W-:Y:S01]  /*8020*/  F2FP.F16.F32.PACK_AB R38, RZ, R38 ;  /* 0x00000026ff26723e */ /* 0x000fe200000000ff */
[-C--:B------:R-:W-:Y:S01]  /*8030*/  FMUL R53, R53, R154.reuse ;  /* 0x0000009a35357220 */ /* 0x080fe20000400000 */
        /* <DEDUP_REMOVED lines=325> */
[----:B------:R-:W-:Y:S01]  /*9490*/  FMUL R151, R151, R154 ;  /* 0x0000009a97977220 */ /* 0x000fe20000400000 */
[----:B------:R-:W-:Y:S01]  /*94a0*/  ISETP.GT.AND P2, PT, R3, 0x8, P1 ;  /* 0x000000080300780c */ /* 0x000fe20000f44270 */
[----:B------:R-:W-:Y:S01]  /*94b0*/  @P3 STG.E.U16 desc[UR36][R6.64+0x132], R103 ;  /* 0x0001326706003986 */ /* 0x000fe2000c101524 */
[----:B------:R-:W-:-:S02]  /*94c0*/  ISETP.GT.AND P1, PT, R0, 0xa8, PT ;  /* 0x000000a80000780c */ /* 0x000fc40003f24270 */
[----:B------:R-:W-:Y:S01]  /*94d0*/  F2FP.F16.F32.PACK_AB R105, RZ, R105 ;  /* 0x00000069ff69723e */ /* 0x000fe200000000ff */
[----:B------:R-:W-:Y:S01]  /*94e0*/  @P4 STG.E.U16 desc[UR36][R4.64+0x140], R104 ;  /* 0x0001406804004986 */ /* 0x000fe2000c101524 */
[C---:B------:R-:W-:Y:S02]  /*94f0*/  ISETP.GT.AND P3, PT, R3.reuse, 0x8, P0 ;  /* 0x000000080300780c */ /* 0x040fe40000764270 */
[----:B------:R-:W-:Y:S01]  /*9500*/  ISETP.GT.AND P0, PT, R0, 0xa9, PT ;  /* 0x000000a90000780c */ /* 0x000fe20003f04270 */
[----:B------:R-:W-:Y:S01]  /*9510*/  @P5 STG.E.U16 desc[UR36][R4.64+0x142], R105 ;  /* 0x0001426904005986 */ /* 0x000fe2000c101524 */
[C---:B------:R-:W-:Y:S02]  /*9520*/  ISETP.GT.AND P4, PT, R3.reuse, RZ, P1 ;  /* 0x000000ff0300720c */ /* 0x040fe40000f84270 */
[----:B------:R-:W-:Y:S02]  /*9530*/  F2FP.F16.F32.PACK_AB R106, RZ, R106 ;  /* 0x0000006aff6a723e */ /* 0x000fe400000000ff */
[----:B------:R-:W-:-:S02]  /*9540*/  ISETP.GT.AND P5, PT, R3, RZ, P0 ;  /* 0x000000ff0300720c */ /* 0x000fc400007a4270 */
[----:B------:R-:W-:Y:S01]  /*9550*/  F2FP.F16.F32.PACK_AB R107, RZ, R107 ;  /* 0x0000006bff6b723e */ /* 0x000fe200000000ff */
[----:B------:R-:W-:Y:S01]  /*9560*/  @P2 STG.E.U16 desc[UR36][R6.64+0x140], R106 ;  /* 0x0001406a06002986 */ /* 0x000fe2000c101524 */
[----:B------:R-:W-:Y:S02]  /*9570*/  F2FP.F16.F32.PACK_AB R108, RZ, R108 ;  /* 0x0000006cff6c723e */ /* 0x000fe400000000ff */
[C---:B------:R-:W-:Y:S01]  /*9580*/  ISETP.GT.AND P2, PT, R3.reuse, 0x8, P1 ;  /* 0x000000080300780c */ /* 0x040fe20000f44270 */
[----:B------:R-:W-:Y:S01]  /*9590*/  @P3 STG.E.U16 desc[UR36][R6.64+0x142], R107 ;  /* 0x0001426b06003986 */ /* 0x000fe2000c101524 */
[----:B------:R-:W-:Y:S02]  /*95a0*/  ISETP.GT.AND P1, PT, R0, 0xb0, PT ;  /* 0x000000b00000780c */ /* 0x000fe40003f24270 */
[----:B------:R-:W-:Y:S01]  /*95b0*/  F2FP.F16.F32.PACK_AB R109, RZ, R109 ;  /* 0x0000006dff6d723e */ /* 0x000fe200000000ff */
[----:B------:R-:W-:Y:S01]  /*95c0*/  @P4 STG.E.U16 desc[UR36][R4.64+0x150], R108 ;  /* 0x0001506c04004986 */ /* 0x000fe2000c101524 */
[----:B------:R-:W-:-:S02]  /*95d0*/  ISETP.GT.AND P3, PT, R3, 0x8, P0 ;  /* 0x000000080300780c */ /* 0x000fc40000764270 */
[----:B------:R-:W-:Y:S01]  /*95e0*/  ISETP.GT.AND P0, PT, R0, 0xb1, PT ;  /* 0x000000b10000780c */ /* 0x000fe20003f04270 */
[----:B------:R-:W-:Y:S01]  /*95f0*/  @P5 STG.E.U16 desc[UR36][R4.64+0x152], R109 ;  /* 0x0001526d04005986 */ /* 0x000fe2000c101524 */
[C---:B------:R-:W-:Y:S02]  /*9600*/  ISETP.GT.AND P4, PT, R3.reuse, RZ, P1 ;  /* 0x000000ff0300720c */ /* 0x040fe40000f84270 */
[----:B------:R-:W-:Y:S02]  /*9610*/  F2FP.F16.F32.PACK_AB R110, RZ, R110 ;  /* 0x0000006eff6e723e */ /* 0x000fe400000000ff */
[----:B------:R-:W-:Y:S02]  /*9620*/  ISETP.GT.AND P5, PT, R3, RZ, P0 ;  /* 0x000000ff0300720c */ /* 0x000fe400007a4270 */
[----:B------:R-:W-:Y:S01]  /*9630*/  F2FP.F16.F32.PACK_AB R111, RZ, R111 ;  /* 0x0000006fff6f723e */ /* 0x000fe200000000ff */
[----:B------:R-:W-:Y:S01]  /*9640*/  @P2 STG.E.U16 desc[UR36][R6.64+0x150], R110 ;  /* 0x0001506e06002986 */ /* 0x000fe2000c101524 */
[----:B------:R-:W-:-:S02]  /*9650*/  F2FP.F16.F32.PACK_AB R112, RZ, R112 ;  /* 0x00000070ff70723e */ /* 0x000fc400000000ff */
[C---:B------:R-:W-:Y:S01]  /*9660*/  ISETP.GT.AND P2, PT, R3.reuse, 0x8, P1 ;  /* 0x000000080300780c */ /* 0x040fe20000f44270 */
[----:B------:R-:W-:Y:S01]  /*9670*/  @P3 STG.E.U16 desc[UR36][R6.64+0x152], R111 ;  /* 0x0001526f06003986 */ /* 0x000fe2000c101524 */
[C---:B------:R-:W-:Y:S02]  /*9680*/  ISETP.GT.AND P1, PT, R0.reuse, 0xb8, PT ;  /* 0x000000b80000780c */ /* 0x040fe40003f24270 */
[----:B------:R-:W-:Y:S01]  /*9690*/  F2FP.F16.F32.PACK_AB R113, RZ, R113 ;  /* 0x00000071ff71723e */ /* 0x000fe200000000ff */
[----:B------:R-:W-:Y:S01]  /*96a0*/  @P4 STG.E.U16 desc[UR36][R4.64+0x160], R112 ;  /* 0x0001607004004986 */ /* 0x000fe2000c101524 */
[C---:B------:R-:W-:Y:S02]  /*96b0*/  ISETP.GT.AND P3, PT, R3.reuse, 0x8, P0 ;  /* 0x000000080300780c */ /* 0x040fe40000764270 */
[----:B------:R-:W-:Y:S01]  /*96c0*/  ISETP.GT.AND P0, PT, R0, 0xb9, PT ;  /* 0x000000b90000780c */ /* 0x000fe20003f04270 */
[----:B------:R-:W-:Y:S01]  /*96d0*/  @P5 STG.E.U16 desc[UR36][R4.64+0x162], R113 ;  /* 0x0001627104005986 */ /* 0x000fe2000c101524 */
[----:B------:R-:W-:-:S02]  /*96e0*/  ISETP.GT.AND P4, PT, R3, RZ, P1 ;  /* 0x000000ff0300720c */ /* 0x000fc40000f84270 */
[----:B------:R-:W-:Y:S02]  /*96f0*/  F2FP.F16.F32.PACK_AB R114, RZ, R114 ;  /* 0x00000072ff72723e */ /* 0x000fe400000000ff */
[C---:B------:R-:W-:Y:S02]  /*9700*/  ISETP.GT.AND P5, PT, R3.reuse, RZ, P0 ;  /* 0x000000ff0300720c */ /* 0x040fe400007a4270 */
[----:B------:R-:W-:Y:S01]  /*9710*/  F2FP.F16.F32.PACK_AB R115, RZ, R115 ;  /* 0x00000073ff73723e */ /* 0x000fe200000000ff */
[----:B------:R-:W-:Y:S01]  /*9720*/  @P2 STG.E.U16 desc[UR36][R6.64+0x160], R114 ;  /* 0x0001607206002986 */ /* 0x000fe2000c101524 */
[----:B------:R-:W-:Y:S02]  /*9730*/  F2FP.F16.F32.PACK_AB R116, RZ, R116 ;  /* 0x00000074ff74723e */ /* 0x000fe400000000ff */
        /* <DEDUP_REMOVED lines=65> */
[----:B------:R-:W-:Y:S02]  /*9b50*/  ISETP.GT.AND P5, PT, R3, RZ, P0 ;  /* 0x000000ff0300720c */ /* 0x000fe400007a4270 */
[----:B------:R-:W-:Y:S02]  /*9b60*/  F2FP.F16.F32.PACK_AB R134, RZ, R134 ;  /* 0x00000086ff86723e */ /* 0x000fe400000000ff */
[----:B------:R-:W-:Y:S02]  /*9b70*/  F2FP.F16.F32.PACK_AB R135, RZ, R135 ;  /* 0x00000087ff87723e */ /* 0x000fe400000000ff */
[----:B------:R-:W-:Y:S01]  /*9b80*/  F2FP.F16.F32.PACK_AB R136, RZ, R136 ;  /* 0x00000088ff88723e */ /* 0x000fe200000000ff */
[----:B------:R-:W-:Y:S01]  /*9b90*/  @P2 STG.E.U16 desc[UR36][R6.64+0x1b0], R134 ;  /* 0x0001b08606002986 */ /* 0x000fe2000c101524 */
[----:B------:R-:W-:-:S02]  /*9ba0*/  F2FP.F16.F32.PACK_AB R137, RZ, R137 ;  /* 0x00000089ff89723e */ /* 0x000fc400000000ff */
[C---:B------:R-:W-:Y:S01]  /*9bb0*/  ISETP.GT.AND P1, PT, R3.reuse, 0x8, P1 ;  /* 0x000000080300780c */ /* 0x040fe20000f24270 */
[----:B------:R-:W-:Y:S01]  /*9bc0*/  @P3 STG.E.U16 desc[UR36][R6.64+0x1b2], R135 ;  /* 0x0001b28706003986 */ /* 0x000fe2000c101524 */
[C---:B------:R-:W-:Y:S02]  /*9bd0*/  ISETP.GT.AND P2, PT, R3.reuse, 0x8, P0 ;  /* 0x000000080300780c */ /* 0x040fe40000744270 */
[C---:B------:R-:W-:Y:S01]  /*9be0*/  ISETP.GT.AND P0, PT, R0.reuse, 0xe9, PT ;  /* 0x000000e90000780c */ /* 0x040fe20003f04270 */
[----:B------:R-:W-:Y:S01]  /*9bf0*/  @P4 STG.E.U16 desc[UR36][R4.64+0x1c0], R136 ;  /* 0x0001c08804004986 */ /* 0x000fe2000c101524 */
[----:B------:R-:W-:Y:S02]  /*9c00*/  ISETP.GT.AND P4, PT, R0, 0xe8, PT ;  /* 0x000000e80000780c */ /* 0x000fe40003f84270 */
[----:B------:R-:W-:Y:S01]  /*9c10*/  F2FP.F16.F32.PACK_AB R138, RZ, R138 ;  /* 0x0000008aff8a723e */ /* 0x000fe200000000ff */
[----:B------:R-:W-:Y:S01]  /*9c20*/  @P5 STG.E.U16 desc[UR36][R4.64+0x1c2], R137 ;  /* 0x0001c28904005986 */ /* 0x000fe2000c101524 */
[----:B------:R-:W-:-:S02]  /*9c30*/  ISETP.GT.AND P5, PT, R3, RZ, P4 ;  /* 0x000000ff0300720c */ /* 0x000fc400027a4270 */
[----:B------:R-:W-:Y:S01]  /*9c40*/  F2FP.F16.F32.PACK_AB R139, RZ, R139 ;  /* 0x0000008bff8b723e */ /* 0x000fe200000000ff */
[----:B------:R-:W-:Y:S01]  /*9c50*/  @P1 STG.E.U16 desc[UR36][R6.64+0x1c0], R138 ;  /* 0x0001c08a06001986 */ /* 0x000fe2000c101524 */
[----:B------:R-:W-:Y:S02]  /*9c60*/  F2FP.F16.F32.PACK_AB R140, RZ, R140 ;  /* 0x0000008cff8c723e */ /* 0x000fe400000000ff */
[C---:B------:R-:W-:Y:S01]  /*9c70*/  ISETP.GT.AND P3, PT, R3.reuse, RZ, P0 ;  /* 0x000000ff0300720c */ /* 0x040fe20000764270 */
[----:B------:R-:W-:Y:S01]  /*9c80*/  @P2 STG.E.U16 desc[UR36][R6.64+0x1c2], R139 ;  /* 0x0001c28b06002986 */ /* 0x000fe2000c101524 */
[C---:B------:R-:W-:Y:S02]  /*9c90*/  ISETP.GT.AND P4, PT, R3.reuse, 0x8, P4 ;  /* 0x000000080300780c */ /* 0x040fe40002784270 */
[----:B------:R-:W-:Y:S02]  /*9ca0*/  F2FP.F16.F32.PACK_AB R141, RZ, R141 ;  /* 0x0000008dff8d723e */ /* 0x000fe400000000ff */
[----:B------:R-:W-:Y:S01]  /*9cb0*/  F2FP.F16.F32.PACK_AB R142, RZ, R142 ;  /* 0x0000008eff8e723e */ /* 0x000fe200000000ff */
[----:B------:R-:W-:Y:S01]  /*9cc0*/  @P5 STG.E.U16 desc[UR36][R4.64+0x1d0], R140 ;  /* 0x0001d08c04005986 */ /* 0x000fe2000c101524 */
[----:B------:R-:W-:-:S02]  /*9cd0*/  ISETP.GT.AND P5, PT, R3, 0x8, P0 ;  /* 0x000000080300780c */ /* 0x000fc400007a4270 */
[----:B------:R-:W-:Y:S02]  /*9ce0*/  F2FP.F16.F32.PACK_AB R143, RZ, R143 ;  /* 0x0000008fff8f723e */ /* 0x000fe400000000ff */
[C---:B------:R-:W-:Y:S01]  /*9cf0*/  ISETP.GT.AND P0, PT, R0.reuse, 0xf1, PT ;  /* 0x000000f10000780c */ /* 0x040fe20003f04270 */
[----:B------:R-:W-:Y:S01]  /*9d00*/  @P3 STG.E.U16 desc[UR36][R4.64+0x1d2], R141 ;  /* 0x0001d28d04003986 */ /* 0x000fe2000c101524 */
[----:B------:R-:W-:Y:S02]  /*9d10*/  ISETP.GT.AND P3, PT, R0, 0xf0, PT ;  /* 0x000000f00000780c */ /* 0x000fe40003f64270 */
[----:B------:R-:W-:Y:S01]  /*9d20*/  F2FP.F16.F32.PACK_AB R144, RZ, R144 ;  /* 0x00000090ff90723e */ /* 0x000fe200000000ff */
[----:B------:R-:W-:Y:S01]  /*9d30*/  @P4 STG.E.U16 desc[UR36][R6.64+0x1d0], R142 ;  /* 0x0001d08e06004986 */ /* 0x000fe2000c101524 */
[C---:B------:R-:W-:Y:S02]  /*9d40*/  ISETP.GT.AND P4, PT, R3.reuse, RZ, P3 ;  /* 0x000000ff0300720c */ /* 0x040fe40001f84270 */
[C---:B------:R-:W-:Y:S01]  /*9d50*/  ISETP.GT.AND P3, PT, R3.reuse, 0x8, P3 ;  /* 0x000000080300780c */ /* 0x040fe20001f64270 */
[----:B------:R-:W-:Y:S01]  /*9d60*/  @P5 STG.E.U16 desc[UR36][R6.64+0x1d2], R143 ;  /* 0x0001d28f06005986 */ /* 0x000fe2000c101524 */
[----:B------:R-:W-:-:S02]  /*9d70*/  ISETP.GT.AND P5, PT, R3, RZ, P0 ;  /* 0x000000ff0300720c */ /* 0x000fc400007a4270 */
[----:B------:R-:W-:Y:S02]  /*9d80*/  F2FP.F16.F32.PACK_AB R145, RZ, R145 ;  /* 0x00000091ff91723e */ /* 0x000fe400000000ff */
[C---:B------:R-:W-:Y:S02]  /*9d90*/  ISETP.GT.AND P0, PT, R3.reuse, 0x8, P0 ;  /* 0x000000080300780c */ /* 0x040fe40000704270 */
[C---:B------:R-:W-:Y:S02]  /*9da0*/  ISETP.GT.AND P1, PT, R0.reuse, 0xf9, PT ;  /* 0x000000f90000780c */ /* 0x040fe40003f24270 */
[----:B------:R-:W-:Y:S01]  /*9db0*/  ISETP.GT.AND P2, PT, R0, 0xf8, PT ;  /* 0x000000f80000780c */ /* 0x000fe20003f44270 */
[----:B------:R-:W-:Y:S01]  /*9dc0*/  @P4 STG.E.U16 desc[UR36][R4.64+0x1e0], R144 ;  /* 0x0001e09004004986 */ /* 0x000fe2000c101524 */
[C---:B------:R-:W-:Y:S01]  /*9dd0*/  ISETP.GT.AND P4, PT, R3.reuse, RZ, P1 ;  /* 0x000000ff0300720c */ /* 0x040fe20000f84270 */
[----:B------:R-:W-:Y:S01]  /*9de0*/  @P3 IMAD.MOV.U32 R2, RZ, RZ, R6 ;  /* 0x000000ffff023224 */ /* 0x000fe200078e0006 */
[C---:B------:R-:W-:Y:S01]  /*9df0*/  ISETP.GT.AND P1, PT, R3.reuse, 0x8, P1 ;  /* 0x000000080300780c */ /* 0x040fe20000f24270 */
[----:B------:R-:W-:Y:S01]  /*9e00*/  @P5 STG.E.U16 desc[UR36][R4.64+0x1e2], R145 ;  /* 0x0001e29104005986 */ /* 0x000fe2000c101524 */
[----:B------:R-:W-:-:S02]  /*9e10*/  ISETP.GT.AND P5, PT, R3, RZ, P2 ;  /* 0x000000ff0300720c */ /* 0x000fc400017a4270 */
[----:B------:R-:W-:Y:S01]  /*9e20*/  ISETP.GT.AND P2, PT, R3, 0x8, P2 ;  /* 0x000000080300780c */ /* 0x000fe20001744270 */
[----:B------:R-:W-:Y:S01]  /*9e30*/  @P3 IMAD.MOV.U32 R3, RZ, RZ, R7 ;  /* 0x000000ffff033224 */ /* 0x000fe200078e0007 */
[----:B------:R-:W-:Y:S02]  /*9e40*/  F2FP.F16.F32.PACK_AB R146, RZ, R146 ;  /* 0x00000092ff92723e */ /* 0x000fe400000000ff */
[----:B------:R-:W-:Y:S02]  /*9e50*/  F2FP.F16.F32.PACK_AB R147, RZ, R147 ;  /* 0x00000093ff93723e */ /* 0x000fe400000000ff */
[----:B------:R-:W-:Y:S01]  /*9e60*/  F2FP.F16.F32.PACK_AB R148, RZ, R148 ;  /* 0x00000094ff94723e */ /* 0x000fe200000000ff */
[----:B------:R0:W-:Y:S01]  /*9e70*/  @P3 STG.E.U16 desc[UR36][R2.64+0x1e0], R146 ;  /* 0x0001e09202003986 */ /* 0x0001e2000c101524 */
[----:B------:R-:W-:Y:S02]  /*9e80*/  F2FP.F16.F32.PACK_AB R149, RZ, R149 ;  /* 0x00000095ff95723e */ /* 0x000fe400000000ff */
[----:B------:R-:W-:-:S02]  /*9e90*/  F2FP.F16.F32.PACK_AB R150, RZ, R150 ;  /* 0x00000096ff96723e */ /* 0x000fc400000000ff */
[----:B------:R-:W-:Y:S01]  /*9ea0*/  F2FP.F16.F32.PACK_AB R151, RZ, R151 ;  /* 0x00000097ff97723e */ /* 0x000fe200000000ff */
[----:B0-----:R-:W-:Y:S02]  /*9eb0*/  @P0 IMAD.MOV.U32 R2, RZ, RZ, R6 ;  /* 0x000000ffff020224 */ /* 0x001fe400078e0006 */
[----:B------:R-:W-:-:S05]  /*9ec0*/  @P0 IMAD.MOV.U32 R3, RZ, RZ, R7 ;  /* 0x000000ffff030224 */ /* 0x000fca00078e0007 */
[----:B------:R0:W-:Y:S02]  /*9ed0*/  @P0 STG.E.U16 desc[UR36][R2.64+0x1e2], R147 ;  /* 0x0001e29302000986 */ /* 0x0001e4000c101524 */
[----:B0-----:R-:W-:Y:S02]  /*9ee0*/  @P5 IMAD.MOV.U32 R2, RZ, RZ, R4 ;  /* 0x000000ffff025224 */ /* 0x001fe400078e0004 */
[----:B------:R-:W-:-:S05]  /*9ef0*/  @P5 IMAD.MOV.U32 R3, RZ, RZ, R5 ;  /* 0x000000ffff035224 */ /* 0x000fca00078e0005 */
[----:B------:R0:W-:Y:S04]  /*9f00*/  @P5 STG.E.U16 desc[UR36][R2.64+0x1f0], R148 ;  /* 0x0001f09402005986 */ /* 0x0001e8000c101524 */
[----:B------:R1:W-:Y:S01]  /*9f10*/  @P4 STG.E.U16 desc[UR36][R4.64+0x1f2], R149 ;  /* 0x0001f29504004986 */ /* 0x0003e2000c101524 */
[----:B0-----:R-:W-:Y:S02]  /*9f20*/  @P2 IMAD.MOV.U32 R2, RZ, RZ, R6 ;  /* 0x000000ffff022224 */ /* 0x001fe400078e0006 */
[----:B------:R-:W-:-:S05]  /*9f30*/  @P2 IMAD.MOV.U32 R3, RZ, RZ, R7 ;  /* 0x000000ffff032224 */ /* 0x000fca00078e0007 */
[----:B------:R1:W-:Y:S04]  /*9f40*/  @P2 STG.E.U16 desc[UR36][R2.64+0x1f0], R150 ;  /* 0x0001f09602002986 */ /* 0x0003e8000c101524 */
[----:B------:R1:W-:Y:S02]  /*9f50*/  @P1 STG.E.U16 desc[UR36][R6.64+0x1f2], R151 ;  /* 0x0001f29706001986 */ /* 0x0003e4000c101524 */
.L_x_290:
[----:B------:R-:W-:Y:S05]  /*9f60*/  BSYNC B0 ;  /* 0x0000000000007941 */ /* 0x000fea0003800000 */
.L_x_36:
[----:B01----:R-:W2:Y:S01]  /*9f70*/  LDL.64 R2, [R1] ;  /* 0x0000000001027983 */ /* 0x003ea20000100a00 */
[----:B------:R-:W-:Y:S01]  /*9f80*/  ULDC.64 UR4, c[0x0][0x650] ;  /* 0x0001940000047ab9 */ /* 0x000fe20000000a00 */
[----:B------:R0:W-:Y:S01]  /*9f90*/  SYNCS.ARRIVE.TRANS64.A1T0 RZ, [R162+UR45], RZ ;  /* 0x000000ffa2ff79a7 */ /* 0x0001e2000810002d */
[----:B------:R-:W-:Y:S01]  /*9fa0*/  PRMT R0, RZ, 0x7610, R0 ;  /* 0x00007610ff007816 */ /* 0x000fe20000000000 */
[----:B-----5:R-:W-:Y:S02]  /*9fb0*/  IMAD.MOV.U32 R19, RZ, RZ, -0x1 ;  /* 0xffffffffff137424 */ /* 0x020fe400078e00ff */
[----:B------:R-:W-:Y:S01]  /*9fc0*/  IMAD.MOV.U32 R22, RZ, RZ, -0x1 ;  /* 0xffffffffff167424 */ /* 0x000fe200078e00ff */
[----:B--2---:R-:W-:-:S04]  /*9fd0*/  LEA R18, P0, R2, R18, 0x1 ;  /* 0x0000001202127211 */ /* 0x004fc800078008ff */
[----:B------:R-:W-:Y:S01]  /*9fe0*/  LEA.HI.X R17, R2, R17, R23, 0x1, P0 ;  /* 0x0000001102117211 */ /* 0x000fe200000f0c17 */
[----:B------:R-:W-:Y:S01]  /*9ff0*/  IMAD.MOV.U32 R2, RZ, RZ, -0x1 ;  /* 0xffffffffff027424 */ /* 0x000fe200078e00ff */
[----:B------:R-:W-:-:S04]  /*a000*/  ISETP.GE.U32.AND P0, PT, R18, UR4, PT ;  /* 0x0000000412007c0c */ /* 0x000fc8000bf06070 */
[----:B------:R-:W-:-:S13]  /*a010*/  ISETP.GE.U32.AND.EX P0, PT, R17, UR5, PT, P0 ;  /* 0x0000000511007c0c */ /* 0x000fda000bf06100 */
[----:B0-----:R-:W-:Y:S05]  /*a020*/  @P0 BRA `(.L_x_291) ;  /* 0x0000000400700947 */ /* 0x001fea0003800000 */
[----:B------:R-:W0:Y:S01]  /*a030*/  S2R R10, SR_CTAID.X ;  /* 0x00000000000a7919 */ /* 0x000e220000002500 */
[----:B------:R-:W1:Y:S01]  /*a040*/  LDC.64 R8, c[0x0][0x628] ;  /* 0x00018a00ff087b82 */ /* 0x000e620000000a00 */
[----:B------:R-:W-:Y:S01]  /*a050*/  ULDC UR4, c[0x0][0x150] ;  /* 0x0000540000047ab9 */ /* 0x000fe20000000800 */
[----:B---34-:R-:W-:Y:S01]  /*a060*/  IMAD.MOV.U32 R6, RZ, RZ, R18 ;  /* 0x000000ffff067224 */ /* 0x018fe200078e0012 */
[----:B------:R-:W2:Y:S01]  /*a070*/  S2R R20, SR_CTAID.Y ;  /* 0x0000000000147919 */ /* 0x000ea20000002600 */
[----:B------:R-:W-:-:S04]  /*a080*/  IMAD.MOV.U32 R7, RZ, RZ, R17 ;  /* 0x000000ffff077224 */ /* 0x000fc800078e0011 */
[----:B------:R-:W3:Y:S08]  /*a090*/  LDC R15, c[0x0][0x144] ;  /* 0x00005100ff0f7b82 */ /* 0x000ef00000000800 */
[----:B------:R-:W4:Y:S08]  /*a0a0*/  LDC R0, c[0x0][0x630] ;  /* 0x00018c00ff007b82 */ /* 0x000f300000000800 */
[----:B------:R-:W2:Y:S01]  /*a0b0*/  LDC.64 R12, c[0x0][0x620] ;  /* 0x00018800ff0c7b82 */ /* 0x000ea20000000a00 */
[----:B-1----:R-:W-:-:S04]  /*a0c0*/  ISETP.NE.U32.AND P0, PT, R8, RZ, PT ;  /* 0x000000ff0800720c */ /* 0x002fc80003f05070 */
[----:B------:R-:W-:Y:S02]  /*a0d0*/  ISETP.NE.AND.EX P0, PT, R9, RZ, PT, P0 ;  /* 0x000000ff0900720c */ /* 0x000fe40003f05300 */
[----:B0-----:R-:W-:-:S05]  /*a0e0*/  I2FP.F32.U32 R2, R10 ;  /* 0x0000000a00027245 */ /* 0x001fca0000201000 */
[----:B------:R-:W-:-:S04]  /*a0f0*/  FMUL R2, R2, UR4 ;  /* 0x0000000402027c20 */ /* 0x000fc80008400000 */
[----:B------:R0:W1:Y:S02]  /*a100*/  F2I.U32.TRUNC.NTZ R14, R2 ;  /* 0x00000002000e7305 */ /* 0x000064000020f000 */
[----:B---34-:R-:W-:Y:S05]  /*a110*/  @!P0 BRA `(.L_x_292) ;  /* 0x0000000000288947 */ /* 0x018fea0003800000 */
[----:B------:R-:W3:Y:S02]  /*a120*/  LDC R3, c[0x0][0x634] ;  /* 0x00018d00ff037b82 */ /* 0x000ee40000000800 */
[----:B---3--:R-:W-:-:S05]  /*a130*/  IADD3 R7, P0, R18, R3, RZ ;  /* 0x0000000312077210 */ /* 0x008fca0007f1e0ff */
[----:B------:R-:W-:-:S04]  /*a140*/  IMAD.X R11, RZ, RZ, R17, P0 ;  /* 0x000000ffff0b7224 */ /* 0x000fc800000e0611 */
[----:B0-----:R-:W-:-:S04]  /*a150*/  IMAD.WIDE.U32 R2, R11, R8, RZ ;  /* 0x000000080b027225 */ /* 0x001fc800078e00ff */
[----:B------:R-:W-:-:S04]  /*a160*/  IMAD.WIDE.U32 R4, P0, R7, R9, R2 ;  /* 0x0000000907047225 */ /* 0x000fc80007800002 */
[----:B------:R-:W-:-:S04]  /*a170*/  IMAD.WIDE.U32 R2, R7, R8, RZ ;  /* 0x0000000807027225 */ /* 0x000fc800078e00ff */
[----:B------:R-:W-:Y:S01]  /*a180*/  IMAD.X R7, RZ, RZ, RZ, P0 ;  /* 0x000000ffff077224 */ /* 0x000fe200000e06ff */
[----:B------:R-:W-:Y:S01]  /*a190*/  IADD3 RZ, P0, R3, R4, RZ ;  /* 0x0000000403ff7210 */ /* 0x000fe20007f1e0ff */
[----:B------:R-:W-:-:S04]  /*a1a0*/  IMAD.MOV.U32 R6, RZ, RZ, R5 ;  /* 0x000000ffff067224 */ /* 0x000fc800078e0005 */
[----:B------:R-:W-:-:S08]  /*a1b0*/  IMAD.WIDE.U32.X R6, R11, R9, R6, P0 ;  /* 0x000000090b067225 */ /* 0x000fd000000e0406 */
.L_x_292:
[----:B------:R-:W3:Y:S01]  /*a1c0*/  LDC.64 R26, c[0x0][0x640] ;  /* 0x00019000ff1a7b82 */ /* 0x000ee20000000a00 */
[-C--:B------:R-:W-:Y:S01]  /*a1d0*/  SHF.R.U64 R11, R6, R0.reuse, R7 ;  /* 0x00000000060b7219 */ /* 0x080fe20000001207 */
[----:B------:R-:W-:Y:S01]  /*a1e0*/  IMAD.MOV.U32 R19, RZ, RZ, R17 ;  /* 0x000000ffff137224 */ /* 0x000fe200078e0011 */
[----:B------:R-:W-:Y:S01]  /*a1f0*/  SHF.R.U32.HI R0, RZ, R0, R7 ;  /* 0x00000000ff007219 */ /* 0x000fe20000011607 */
[----:B-1----:R-:W-:Y:S01]  /*a200*/  IMAD.MOV R14, RZ, RZ, -R14 ;  /* 0x000000ffff0e7224 */ /* 0x002fe200078e0a0e */
[----:B------:R-:W-:Y:S01]  /*a210*/  IADD3 R5, P0, RZ, -R11, RZ ;  /* 0x8000000bff057210 */ /* 0x000fe20007f1e0ff */
[----:B------:R-:W-:Y:S01]  /*a220*/  ULDC UR4, c[0x0][0x154] ;  /* 0x0000550000047ab9 */ /* 0x000fe20000000800 */
[----:B------:R-:W-:Y:S01]  /*a230*/  IMAD.MOV.U32 R7, RZ, RZ, 0x1 ;  /* 0x00000001ff077424 */ /* 0x000fe200078e00ff */
[----:B------:R-:W1:Y:S01]  /*a240*/  LDC R4, c[0x0][0x618] ;  /* 0x00018600ff047b82 */ /* 0x000e620000000800 */
[----:B------:R-:W-:Y:S02]  /*a250*/  IMAD R22, R15, R14, R10 ;  /* 0x0000000e0f167224 */ /* 0x000fe400078e020a */
[----:B------:R-:W-:-:S04]  /*a260*/  IMAD.X R3, RZ, RZ, ~R0, P0 ;  /* 0x000000ffff037224 */ /* 0x000fc800000e0e00 */
[-C--:B--2---:R-:W-:Y:S01]  /*a270*/  IMAD R0, R3, R12.reuse, RZ ;  /* 0x0000000c03007224 */ /* 0x084fe200078e02ff */
[----:B------:R-:W2:Y:S01]  /*a280*/  LDC R6, c[0x0][0x608] ;  /* 0x00018200ff067b82 */ /* 0x000ea20000000800 */
[----:B0-----:R-:W-:-:S04]  /*a290*/  IMAD.WIDE.U32 R2, R5, R12, R18 ;  /* 0x0000000c05027225 */ /* 0x001fc800078e0012 */
[----:B------:R-:W-:Y:S01]  /*a2a0*/  IMAD R5, R5, R13, R0 ;  /* 0x0000000d05057224 */ /* 0x000fe200078e0200 */
[----:B------:R-:W-:Y:S02]  /*a2b0*/  I2FP.F32.U32 R0, R20 ;  /* 0x0000001400007245 */ /* 0x000fe40000201000 */
[----:B------:R-:W0:Y:S01]  /*a2c0*/  LDC R24, c[0x0][0x658] ;  /* 0x00019600ff187b82 */ /* 0x000e220000000800 */
[----:B------:R-:W-:Y:S01]  /*a2d0*/  IMAD.IADD R3, R3, 0x1, R5 ;  /* 0x0000000103037824 */ /* 0x000fe200078e0205 */
[----:B---3--:R-:W-:Y:S01]  /*a2e0*/  ISETP.NE.U32.AND P0, PT, R26, RZ, PT ;  /* 0x000000ff1a00720c */ /* 0x008fe20003f05070 */
[----:B------:R-:W-:Y:S01]  /*a2f0*/  FMUL R0, R0, UR4 ;  /* 0x0000000400007c20 */ /* 0x000fe20008400000 */
[----:B------:R-:W-:Y:S02]  /*a300*/  IMAD.MOV.U32 R5, RZ, RZ, -0x1 ;  /* 0xffffffffff057424 */ /* 0x000fe400078e00ff */
[----:B------:R-:W-:Y:S01]  /*a310*/  ISETP.NE.AND.EX P0, PT, R27, RZ, PT, P0 ;  /* 0x000000ff1b00720c */ /* 0x000fe20003f05300 */
[----:B------:R3:W4:Y:S01]  /*a320*/  F2I.U32.TRUNC.NTZ R12, R0 ;  /* 0x00000000000c7305 */ /* 0x000722000020f000 */
[----:B------:R-:W3:Y:S01]  /*a330*/  LDC R15, c[0x0][0x148] ;  /* 0x00005200ff0f7b82 */ /* 0x000ee20000000800 */
[----:B-1----:R-:W-:-:S02]  /*a340*/  SHF.R.U64 R10, R2, R4, R3 ;  /* 0x00000004020a7219 */ /* 0x002fc40000001203 */
[----:B------:R-:W-:-:S05]  /*a350*/  SHF.R.U32.HI R3, RZ, R4, R3 ;  /* 0x00000004ff037219 */ /* 0x000fca0000011603 */
[----:B------:R-:W1:Y:S01]  /*a360*/  LDC R14, c[0x0][0x600] ;  /* 0x00018000ff0e7b82 */ /* 0x000e620000000800 */
[-CC-:B--2---:R-:W-:Y:S02]  /*a370*/  SHF.R.U64 R8, R10, R6.reuse, R3.reuse ;  /* 0x000000060a087219 */ /* 0x184fe40000001203 */
[----:B------:R-:W-:-:S05]  /*a380*/  SHF.R.U32.HI R3, RZ, R6, R3 ;  /* 0x00000006ff037219 */ /* 0x000fca0000011603 */
[----:B------:R-:W2:Y:S01]  /*a390*/  LDC R21, c[0x0][0x648] ;  /* 0x00019200ff157b82 */ /* 0x000ea20000000800 */
[-CC-:B0-----:R-:W-:Y:S02]  /*a3a0*/  SHF.R.U64 R13, R8, R24.reuse, R3.reuse ;  /* 0x00000018080d7219 */ /* 0x181fe40000001203 */
[-C--:B------:R-:W-:Y:S02]  /*a3b0*/  SHF.L.U32 R5, R5, R24.reuse, RZ ;  /* 0x0000001805057219 */ /* 0x080fe400000006ff */
[-C--:B------:R-:W-:Y:S01]  /*a3c0*/  SHF.R.U32.HI R3, RZ, R24.reuse, R3 ;  /* 0x00000018ff037219 */ /* 0x080fe20000011603 */
[----:B------:R-:W-:Y:S01]  /*a3d0*/  IMAD.MOV.U32 R2, RZ, RZ, R13 ;  /* 0x000000ffff027224 */ /* 0x000fe200078e000d */
[----:B------:R-:W-:Y:S01]  /*a3e0*/  SHF.L.U32 R24, R7, R24, RZ ;  /* 0x0000001807187219 */ /* 0x000fe200000006ff */
[----:B------:R-:W0:Y:S01]  /*a3f0*/  LDC R25, c[0x0][0x638] ;  /* 0x00018e00ff197b82 */ /* 0x000e220000000800 */
[----:B------:R-:W-:-:S07]  /*a400*/  LOP3.LUT R19, RZ, R5, RZ, 0x33, !PT ;  /* 0x00000005ff137212 */ /* 0x000fce00078e33ff */
[----:B------:R-:W0:Y:S01]  /*a410*/  LDC R28, c[0x0][0x610] ;  /* 0x00018400ff1c7b82 */ /* 0x000e220000000800 */
[----:B----4-:R-:W-:Y:S05]  /*a420*/  @!P0 BRA `(.L_x_293) ;  /* 0x0000000000288947 */ /* 0x010fea0003800000 */
[----:B---3--:R-:W3:Y:S02]  /*a430*/  LDC R0, c[0x0][0x64c] ;  /* 0x00019300ff007b82 */ /* 0x008ee40000000800 */
[----:B---3--:R-:W-:-:S05]  /*a440*/  IADD3 R7, P0, R13, R0, RZ ;  /* 0x000000000d077210 */ /* 0x008fca0007f1e0ff */
        /* <DEDUP_REMOVED lines=8> */
.L_x_293:
[----:B------:R-:W4:Y:S01]  /*a4d0*/  LDC R4, c[0x0][0x65c] ;  /* 0x00019700ff047b82 */ /* 0x000f220000000800 */
[----:B--23--:R-:W-:Y:S01]  /*a4e0*/  SHF.R.U64 R0, R2, R21, R3 ;  /* 0x0000001502007219 */ /* 0x00cfe20000001203 */
[----:B-1----:R-:W-:Y:S01]  /*a4f0*/  VIADD R3, R14, 0xffffffff ;  /* 0xffffffff0e037836 */ /* 0x002fe20000000000 */
[----:B------:R-:W-:Y:S01]  /*a500*/  LOP3.LUT R19, R8, R19, RZ, 0xc0, !PT ;  /* 0x0000001308137212 */ /* 0x000fe200078ec0ff */
[----:B------:R-:W-:Y:S02]  /*a510*/  IMAD.MOV R12, RZ, RZ, -R12 ;  /* 0x000000ffff0c7224 */ /* 0x000fe400078e0a0c */
[----:B------:R-:W-:Y:S01]  /*a520*/  IMAD.MOV R2, RZ, RZ, -R0 ;  /* 0x000000ffff027224 */ /* 0x000fe200078e0a00 */
[----:B------:R-:W-:Y:S01]  /*a530*/  LOP3.LUT R3, R10, R3, RZ, 0xc0, !PT ;  /* 0x000000030a037212 */ /* 0x000fe200078ec0ff */
[----:B------:R-:W-:Y:S02]  /*a540*/  IMAD R19, R24, R0, R19 ;  /* 0x0000000018137224 */ /* 0x000fe400078e0213 */
[----:B0-----:R-:W-:-:S04]  /*a550*/  IMAD R0, R2, R25, R13 ;  /* 0x0000001902007224 */ /* 0x001fc800078e020d */
[----:B------:R-:W-:Y:S01]  /*a560*/  IMAD R2, R0, R14, R3 ;  /* 0x0000000e00027224 */ /* 0x000fe200078e0203 */
[----:B----4-:R-:W-:Y:S01]  /*a570*/  ISETP.NE.AND P0, PT, R4, 0x1, PT ;  /* 0x000000010400780c */ /* 0x010fe20003f05270 */
[----:B------:R-:W-:-:S05]  /*a580*/  IMAD.MOV.U32 R4, RZ, RZ, 0x1 ;  /* 0x00000001ff047424 */ /* 0x000fca00078e00ff */
[----:B------:R-:W-:-:S07]  /*a590*/  PRMT R0, R4, 0x7610, R0 ;  /* 0x0000761004007816 */ /* 0x000fce0000000000 */
[----:B------:R-:W-:-:S04]  /*a5a0*/  @P0 IMAD R22, R15, R12, R20 ;  /* 0x0000000c0f160224 */ /* 0x000fc800078e0214 */
[----:B------:R-:W-:-:S05]  /*a5b0*/  IMAD R19, R19, R28, R22 ;  /* 0x0000001c13137224 */ /* 0x000fca00078e0216 */
[----:B------:R-:W-:Y:S02]  /*a5c0*/  SEL R22, R2, R19, !P0 ;  /* 0x0000001302167207 */ /* 0x000fe40004000000 */
[----:B------:R-:W-:Y:S01]  /*a5d0*/  SEL R19, R19, R2, !P0 ;  /* 0x0000000213137207 */ /* 0x000fe20004000000 */
[----:B------:R-:W-:-:S07]  /*a5e0*/  IMAD.MOV.U32 R2, RZ, RZ, R11 ;  /* 0x000000ffff027224 */ /* 0x000fce00078e000b */
.L_x_291:
[----:B------:R-:W-:Y:S02]  /*a5f0*/  LOP3.LUT P0, RZ, R0, 0xff, RZ, 0xc0, !PT ;  /* 0x000000ff00ff7812 */ /* 0x000fe4000780c0ff */
[----:B------:R-:W-:-:S11]  /*a600*/  LOP3.LUT R175, R175, 0x1, RZ, 0x3c, !PT ;  /* 0x00000001afaf7812 */ /* 0x000fd600078e3cff */
[----:B------:R-:W-:Y:S05]  /*a610*/  @P0 BRA `(.L_x_294) ;  /* 0xffffff7000240947 */ /* 0x000fea000383ffff */
[----:B------:R-:W-:Y:S05]  /*a620*/  EXIT ;  /* 0x000000000000794d */ /* 0x000fea0003800000 */
.L_x_17:
[----:B------:R-:W-:-:S08]  /*a630*/  ISETP.NE.AND P0, PT, R5, RZ, PT ;  /* 0x000000ff0500720c */ /* 0x000fd00003f05270 */
[----:B0-----:R-:W0:-:S00]  /*a640*/  USETMAXREG.DEALLOC.CTAPOOL 0x28 ;  /* 0x00000028000079c8 */ /* 0x001e0000080e0500 */
[----:B------:R-:W-:Y:S05]  /*a650*/  @P0 EXIT ;  /* 0x000000000000094d */ /* 0x000fea0003800000 */
[----:B0-----:R-:W-:Y:S01]  /*a660*/  LOP3.LUT P0, RZ, R8, 0xff, RZ, 0xc0, !PT ;  /* 0x000000ff08ff7812 */ /* 0x001fe2000780c0ff */
[----:B------:R-:W-:Y:S02]  /*a670*/  IMAD.MOV.U32 R0, RZ, RZ, 0x1 ;  /* 0x00000001ff007424 */ /* 0x000fe400078e00ff */
[----:B------:R-:W-:-:S10]  /*a680*/  IMAD.MOV.U32 R7, RZ, RZ, RZ ;  /* 0x000000ffff077224 */ /* 0x000fd400078e00ff */
[----:B------:R-:W-:Y:S05]  /*a690*/  @!P0 BRA `(.L_x_295) ;  /* 0x0000000c00788947 */ /* 0x000fea0003800000 */
[----:B------:R-:W0:Y:S01]  /*a6a0*/  S2UR UR9, SR_CgaCtaId ;  /* 0x00000000000979c3 */ /* 0x000e220000008800 */
[----:B------:R-:W-:Y:S01]  /*a6b0*/  ULDC UR5, c[0x0][0x658] ;  /* 0x0001960000057ab9 */ /* 0x000fe20000000800 */
[----:B------:R-:W-:Y:S01]  /*a6c0*/  UMOV UR10, 0xffffffff ;  /* 0xffffffff000a7882 */ /* 0x000fe20000000000 */
[----:B------:R-:W-:Y:S01]  /*a6d0*/  UMOV UR11, 0x1 ;  /* 0x00000001000b7882 */ /* 0x000fe20000000000 */
[----:B------:R-:W-:Y:S01]  /*a6e0*/  USHF.L.U32 UR10, UR10, UR5, URZ ;  /* 0x000000050a0a7299 */ /* 0x000fe2000800063f */
[----:B------:R-:W-:Y:S01]  /*a6f0*/  LOP3.LUT P0, RZ, R4, 0x1f, RZ, 0xc0, !PT ;  /* 0x0000001f04ff7812 */ /* 0x000fe2000780c0ff */
[----:B------:R-:W-:Y:S01]  /*a700*/  BSSY B0, `(.L_x_295) ;  /* 0x00000d7000007945 */ /* 0x000fe20003800000 */
[C---:B------:R-:W-:Y:S01]  /*a710*/  ISETP.NE.AND P2, PT, R3.reuse, RZ, PT ;  /* 0x000000ff0300720c */ /* 0x040fe20003f45270 */
[----:B------:R-:W-:Y:S01]  /*a720*/  ULOP3.LUT UR13, URZ, UR10, URZ, 0x33, !UPT ;  /* 0x0000000a3f0d7292 */ /* 0x000fe2000f8e333f */
[----:B------:R-:W-:Y:S01]  /*a730*/  ISETP.NE.OR P0, PT, R3, RZ, !P0 ;  /* 0x000000ff0300720c */ /* 0x000fe20004705670 */
[----:B------:R-:W-:Y:S01]  /*a740*/  IMAD.MOV.U32 R8, RZ, RZ, 0x1 ;  /* 0x00000001ff087424 */ /* 0x000fe200078e00ff */
[----:B------:R-:W-:Y:S01]  /*a750*/  LOP3.LUT R6, R16, 0x2, RZ, 0xfc, !PT ;  /* 0x0000000210067812 */ /* 0x000fe200078efcff */
[----:B------:R-:W-:Y:S01]  /*a760*/  IMAD.MOV.U32 R0, RZ, RZ, 0x1 ;  /* 0x00000001ff007424 */ /* 0x000fe200078e00ff */
[----:B------:R-:W-:Y:S01]  /*a770*/  ULDC UR4, c[0x0][0x600] ;  /* 0x0001800000047ab9 */ /* 0x000fe20000000800 */
[----:B------:R-:W-:Y:S01]  /*a780*/  IMAD.MOV.U32 R7, RZ, RZ, RZ ;  /* 0x000000ffff077224 */ /* 0x000fe200078e00ff */
[----:B------:R-:W-:Y:S01]  /*a790*/  UMOV UR18, 0x5 ;  /* 0x0000000500127882 */ /* 0x000fe20000000000 */
[----:B------:R-:W-:-:S02]  /*a7a0*/  UIADD3 UR26, UR40, 0x1, URZ ;  /* 0x00000001281a7890 */ /* 0x000fc4000fffe03f */
[----:B------:R-:W-:Y:S02]  /*a7b0*/  UIADD3 UR4, UR4, -0x1, URZ ;  /* 0xffffffff04047890 */ /* 0x000fe4000fffe03f */
[----:B------:R-:W-:Y:S01]  /*a7c0*/  USHF.L.U32 UR5, UR11, UR5, URZ ;  /* 0x000000050b057299 */ /* 0x000fe2000800063f */
[----:B------:R-:W-:Y:S01]  /*a7d0*/  ULDC.64 UR24, c[0x0][0x198] ;  /* 0x0000660000187ab9 */ /* 0x000fe20000000a00 */
[----:B0-----:R-:W-:Y:S02]  /*a7e0*/  ULOP3.LUT UR8, UR9, 0x1, URZ, 0xc0, !UPT ;  /* 0x0000000109087892 */ /* 0x001fe4000f8ec03f */
[----:B------:R-:W-:Y:S02]  /*a7f0*/  USHF.R.U32.HI UR27, URZ, 0x1, UR9 ;  /* 0x000000013f1b7899 */ /* 0x000fe40008011609 */
[----:B------:R-:W-:Y:S02]  /*a800*/  USHF.L.U32 UR6, UR9, 0x7, URZ ;  /* 0x0000000709067899 */ /* 0x000fe4000800063f */
[----:B------:R-:W-:-:S02]  /*a810*/  USHF.L.U32 UR7, UR9, 0xd, URZ ;  /* 0x0000000d09077899 */ /* 0x000fc4000800063f */
[----:B------:R-:W-:Y:S02]  /*a820*/  ULOP3.LUT UR9, UR9, 0xfffffffe, URZ, 0xc0, !UPT ;  /* 0xfffffffe09097892 */ /* 0x000fe4000f8ec03f */
[----:B------:R-:W-:Y:S02]  /*a830*/  UISETP.GT.U32.AND UP0, UPT, UR8, 0xffff, UPT ;  /* 0x0000ffff0800788c */ /* 0x000fe4000bf04070 */
[----:B------:R-:W-:Y:S02]  /*a840*/  USHF.L.U32 UR10, UR11, UR9, URZ ;  /* 0x000000090b0a7299 */ /* 0x000fe4000800063f */
[----:B------:R-:W-:Y:S02]  /*a850*/  ULOP3.LUT UR9, UR9, 0x1, URZ, 0xfc, !UPT ;  /* 0x0000000109097892 */ /* 0x000fe4000f8efc3f */
[----:B------:R-:W-:Y:S02]  /*a860*/  USEL UR8, UR8, 0xffff, !UP0 ;  /* 0x0000ffff08087887 */ /* 0x000fe4000c000000 */
[----:B------:R-:W-:-:S02]  /*a870*/  USHF.L.U32 UR9, UR11, UR9, URZ ;  /* 0x000000090b097299 */ /* 0x000fc4000800063f */
[----:B------:R-:W-:Y:S02]  /*a880*/  ULOP3.LUT UR8, UR8, 0xffff, URZ, 0xc0, !UPT ;  /* 0x0000ffff08087892 */ /* 0x000fe4000f8ec03f */
[----:B------:R-:W-:Y:S02]  /*a890*/  ULOP3.LUT UR6, UR6, 0x80, URZ, 0xc0, !UPT ;  /* 0x0000008006067892 */ /* 0x000fe4000f8ec03f */
[----:B------:R-:W-:Y:S02]  /*a8a0*/  ULOP3.LUT UR7, UR7, 0x2000, URZ, 0xc0, !UPT ;  /* 0x0000200007077892 */ /* 0x000fe4000f8ec03f */
[----:B------:R-:W-:Y:S02]  /*a8b0*/  ULOP3.LUT UR19, UR10, UR9, URZ, 0xfc, !UPT ;  /* 0x000000090a137292 */ /* 0x000fe4000f8efc3f */
[----:B------:R-:W-:-:S12]  /*a8c0*/  USHF.L.U32 UR18, UR18, UR8, URZ ;  /* 0x0000000812127299 */ /* 0x000fd8000800063f */
.L_x_307:
[----:B------:R-:W-:-:S03]  /*a8d0*/  UMOV UR8, 0xffffffff ;  /* 0xffffffff00087882 */ /* 0x000fc60000000000 */
[----:B------:R-:W-:Y:S05]  /*a8e0*/  BRA.DIV UR8, `(.L_x_296) ;  /* 0x00000012081c7947 */ /* 0x000fea000b800000 */
[----:B------:R-:W-:-:S13]  /*a8f0*/  ELECT P6, URZ, PT ;  /* 0x00000000003f782f */ /* 0x000fda00038c0000 */
.L_x_321:
[----:B------:R-:W0:Y:S01]  /*a900*/  LDC R3, c[0x0][0x28c] ;  /* 0x0000a300ff037b82 */ /* 0x000e220000000800 */
[----:B------:R-:W-:Y:S01]  /*a910*/  BSSY B1, `(.L_x_297) ;  /* 0x000003d000017945 */ /* 0x000fe20003800000 */
[----:B0-----:R-:W-:-:S13]  /*a920*/  ISETP.LT.OR P6, PT, R3, 0x1, !P6 ;  /* 0x000000010300780c */ /* 0x001fda00077c1670 */
[----:B------:R-:W-:Y:S05]  /*a930*/  @P6 BRA `(.L_x_298) ;  /* 0x0000000000e86947 */ /* 0x000fea0003800000 */
[----:B------:R-:W-:Y:S01]  /*a940*/  LEA R19, R19, UR27, 0x1 ;  /* 0x0000001b13137c11 */ /* 0x000fe2000f8e08ff */
[----:B------:R-:W-:Y:S01]  /*a950*/  IMAD.MOV.U32 R11, RZ, RZ, RZ ;  /* 0x000000ffff0b7224 */ /* 0x000fe200078e00ff */
[----:B------:R-:W-:Y:S01]  /*a960*/  LEA R22, R22, UR6, 0x8 ;  /* 0x0000000616167c11 */ /* 0x000fe2000f8e40ff */
[----:B------:R-:W-:Y:S02]  /*a970*/  IMAD.U32 R13, RZ, RZ, UR26 ;  /* 0x0000001aff0d7e24 */ /* 0x000fe4000f8e00ff */
[----:B------:R-:W-:Y:S02]  /*a980*/  IMAD.MOV.U32 R3, RZ, RZ, R0 ;  /* 0x000000ffff037224 */ /* 0x000fe400078e0000 */
[----:B------:R-:W-:Y:S02]  /*a990*/  IMAD.MOV.U32 R4, RZ, RZ, R7 ;  /* 0x000000ffff047224 */ /* 0x000fe400078e0007 */
[----:B------:R-:W-:-:S07]  /*a9a0*/  IMAD.SHL.U32 R19, R19, 0x20, RZ ;  /* 0x0000002013137824 */ /* 0x000fce00078e00ff */
.L_x_302:
[----:B------:R-:W0:Y:S01]  /*a9b0*/  S2R R10, SR_CgaCtaId ;  /* 0x00000000000a7919 */ /* 0x000e220000008800 */
[----:B------:R-:W-:Y:S01]  /*a9c0*/  MOV R5, 0x400 ;  /* 0x0000040000057802 */ /* 0x000fe20000000f00 */
[----:B------:R-:W1:Y:S03]  /*a9d0*/  @!P2 LDC R9, c[0x0][0x500] ;  /* 0x00014000ff09ab82 */ /* 0x000e660000000800 */
[----:B0-----:R-:W-:Y:S02]  /*a9e0*/  LEA R12, R10, R5, 0x18 ;  /* 0x000000050a0c7211 */ /* 0x001fe400078ec0ff */
[----:B------:R-:W-:-:S03]  /*a9f0*/  SHF.L.U32 R5, R3, 0x1f, RZ ;  /* 0x0000001f03057819 */ /* 0x000fc600000006ff */
[----:B------:R-:W-:-:S04]  /*aa00*/  IMAD R10, R4, 0x8, R12 ;  /* 0x00000008040a7824 */ /* 0x000fc800078e020c */
[----:B------:R-:W0:Y:S02]  /*aa10*/  SYNCS.PHASECHK.TRANS64.TRYWAIT P1, [R10+URZ+0x28], R5 ;  /* 0x000028050a0075a7 */ /* 0x000e24000802017f */
[----:B01----:R-:W-:Y:S05]  /*aa20*/  @!P1 BRA `(.L_x_299) ;  /* 0x0000000c00ec9947 */ /* 0x003fea0003800000 */
.L_x_322:
[----:B0-----:R-:W-:Y:S01]  /*aa30*/  PRMT R5, R6, 0x9910, RZ ;  /* 0x0000991006057816 */ /* 0x001fe200000000ff */
[----:B------:R0:W-:Y:S03]  /*aa40*/  @!P2 SYNCS.ARRIVE.TRANS64 RZ, [R10+URZ], R9 ;  /* 0x000000090affa9a7 */ /* 0x0001e6000800003f */
[----:B------:R-:W-:-:S13]  /*aa50*/  ISETP.NE.AND P1, PT, R5, 0x2, PT ;  /* 0x000000020500780c */ /* 0x000fda0003f25270 */
[----:B0-----:R-:W-:Y:S05]  /*aa60*/  @P1 BRA `(.L_x_300) ;  /* 0x0000000000041947 */ /* 0x001fea0003800000 */
[----:B------:R-:W-:Y:S01]  /*aa70*/  BPT.TRAP 0x1 ;  /* 0x000000040000795c */ /* 0x000fe20000300000 */
.L_x_300:
[----:B------:R-:W-:Y:S05]  /*aa80*/  @P0 BRA `(.L_x_301) ;  /* 0x0000000000040947 */ /* 0x000fea0003800000 */
[----:B------:R-:W-:Y:S01]  /*aa90*/  BPT.TRAP 0x1 ;  /* 0x000000040000795c */ /* 0x000fe20000300000 */
.L_x_301:
[----:B------:R-:W-:Y:S01]  /*aaa0*/  LEA R5, R4, UR27, 0x1 ;  /* 0x0000001b04057c11 */ /* 0x000fe2000f8e08ff */
[----:B------:R-:W-:Y:S01]  /*aab0*/  VIADD R13, R13, 0xffffffff ;  /* 0xffffffff0d0d7836 */ /* 0x000fe20000000000 */
[----:B------:R-:W-:Y:S01]  /*aac0*/  R2UR UR22, R19 ;  /* 0x00000000131672ca */ /* 0x000fe200000e0000 */
[----:B------:R-:W-:Y:S01]  /*aad0*/  UIADD3 UR14, UP0, UR24, 0xf0, URZ ;  /* 0x000000f0180e7890 */ /* 0x000fe2000ff1e03f */
[----:B------:R-:W-:Y:S01]  /*aae0*/  R2UR UR9, R10 ;  /* 0x000000000a0972ca */ /* 0x000fe200000e0000 */
[----:B------:R-:W-:Y:S01]  /*aaf0*/  IMAD.SHL.U32 R5, R5, 0x800, RZ ;  /* 0x0000080005057824 */ /* 0x000fe200078e00ff */
[----:B------:R-:W-:Y:S01]  /*ab00*/  R2UR UR10, R11 ;  /* 0x000000000b0a72ca */ /* 0x000fe200000e0000 */
[----:B------:R-:W-:Y:S01]  /*ab10*/  UIADD3 UR30, UP1, UR24, 0x1f0, URZ ;  /* 0x000001f0181e7890 */ /* 0x000fe2000ff3e03f */
[----:B------:R-:W-:Y:S01]  /*ab20*/  R2UR UR12, R2 ;  /* 0x00000000020c72ca */ /* 0x000fe200000e0000 */
[--C-:B------:R-:W-:Y:S01]  /*ab30*/  IMAD R9, R5, 0x2, R12.reuse ;  /* 0x0000000205097824 */ /* 0x100fe200078e020c */
[----:B------:R-:W-:Y:S01]  /*ab40*/  LEA R5, R4, UR7, 0xe ;  /* 0x0000000704057c11 */ /* 0x000fe2000f8e70ff */
[----:B------:R-:W-:Y:S01]  /*ab50*/  UIADD3.X UR15, URZ, UR25, URZ, UP0, !UPT ;  /* 0x000000193f0f7290 */ /* 0x000fe200087fe43f */
[----:B------:R-:W-:Y:S01]  /*ab60*/  R2UR UR23, R22 ;  /* 0x00000000161772ca */ /* 0x000fe200000e0000 */
[----:B------:R-:W-:Y:S01]  /*ab70*/  UPRMT UR20, URZ, 0x5410, UR18 ;  /* 0x000054103f147896 */ /* 0x000fe20008000012 */
[----:B------:R-:W-:Y:S01]  /*ab80*/  R2UR UR8, R9 ;  /* 0x00000000090872ca */ /* 0x000fe200000e0000 */
[----:B------:R-:W-:Y:S01]  /*ab90*/  IMAD R5, R5, 0x2, R12 ;  /* 0x0000000205057824 */ /* 0x000fe200078e020c */
[----:B------:R-:W-:Y:S01]  /*aba0*/  ISETP.GT.AND P3, PT, R13, 0x1, PT ;  /* 0x000000010d00780c */ /* 0x000fe20003f64270 */
[----:B------:R-:W-:Y:S01]  /*abb0*/  VIADD R4, R4, 0x1 ;  /* 0x0000000104047836 */ /* 0x000fe20000000000 */
[----:B------:R-:W-:Y:S01]  /*abc0*/  UPRMT UR28, URZ, 0x5410, UR19 ;  /* 0x000054103f1c7896 */ /* 0x000fe20008000013 */
[----:B------:R-:W-:Y:S01]  /*abd0*/  VIADD R11, R11, 0x40 ;  /* 0x000000400b0b7836 */ /* 0x000fe20000000000 */
[----:B------:R-:W-:Y:S01]  /*abe0*/  R2UR UR11, R5 ;  /* 0x00000000050b72ca */ /* 0x000fe200000e0000 */
[----:B------:R-:W-:Y:S01]  /*abf0*/  UIADD3.X UR31, URZ, UR25, URZ, UP1, !UPT ;  /* 0x000000193f1f7290 */ /* 0x000fe20008ffe43f */
[----:B------:R-:W-:Y:S01]  /*ac00*/  ISETP.NE.AND P1, PT, R4, 0x5, PT ;  /* 0x000000050400780c */ /* 0x000fe20003f25270 */
[----:B------:R-:W-:Y:S01]  /*ac10*/  UMOV UR16, 0x0 ;  /* 0x0000000000107882 */ /* 0x000fe20000000000 */
[----:B------:R-:W-:-:S02]  /*ac20*/  UMOV UR17, 0x10000000 ;  /* 0x1000000000117882 */ /* 0x000fc40000000000 */
[----:B------:R-:W-:Y:S01]  /*ac30*/  SEL R10, RZ, 0x1, P1 ;  /* 0x00000001ff0a7807 */ /* 0x000fe20000800000 */
[----:B------:R-:W-:Y:S01]  /*ac40*/  UIADD3 UR8, UR8, 0x180, URZ ;  /* 0x0000018008087890 */ /* 0x000fe2000fffe03f */
[----:B------:R-:W-:Y:S02]  /*ac50*/  SEL R4, R4, RZ, P1 ;  /* 0x000000ff04047207 */ /* 0x000fe40000800000 */
[----:B------:R-:W-:-:S03]  /*ac60*/  LOP3.LUT R3, R3, R10, RZ, 0x3c, !PT ;  /* 0x0000000a03037212 */ /* 0x000fc600078e3cff */
[----:B------:R-:W-:-:S03]  /*ac70*/  UIADD3 UR21, UR11, 0xa180, URZ ;  /* 0x0000a1800b157890 */ /* 0x000fc6000fffe03f */
[----:B------:R-:W-:Y:S02]  /*ac80*/  UMOV UR11, UR22 ;  /* 0x00000016000b7c82 */ /* 0x000fe40008000000 */
[----:B------:R0:W-:Y:S02]  /*ac90*/  UTMALDG.3D.MULTICAST [UR8], [UR14], UR20, desc[UR16] ;  /* 0x000010080e0073b4 */ /* 0x0001e40008011814 */
[----:B0-----:R-:W-:Y:S01]  /*aca0*/  UMOV UR8, UR21 ;  /* 0x0000001500087c82 */ /* 0x001fe20008000000 */
[----:B------:R-:W-:Y:S02]  /*acb0*/  UMOV UR11, UR23 ;  /* 0x00000017000b7c82 */ /* 0x000fe40008000000 */
[----:B------:R0:W-:Y:S02]  /*acc0*/  UTMALDG.3D.MULTICAST [UR8], [UR30], UR28, desc[UR16] ;  /* 0x000010081e0073b4 */ /* 0x0001e4000801181c */
[----:B0-----:R-:W-:Y:S05]  /*acd0*/  @P3 BRA `(.L_x_302) ;  /* 0xfffffffc00343947 */ /* 0x001fea000383ffff */
.L_x_298:
[----:B------:R-:W-:Y:S05]  /*ace0*/  BSYNC B1 ;  /* 0x0000000000017941 */ /* 0x000fea0003800000 */
.L_x_297:
[----:B------:R-:W2:Y:S01]  /*acf0*/  LDL.64 R14, [R1] ;  /* 0x00000000010e7983 */ /* 0x000ea20000100a00 */
[----:B------:R-:W-:Y:S01]  /*ad00*/  LOP3.LUT P4, RZ, R8, 0xff, RZ, 0xc0, !PT ;  /* 0x000000ff08ff7812 */ /* 0x000fe2000788c0ff */
[----:B------:R-:W-:Y:S01]  /*ad10*/  VIADD R4, R7, UR40 ;  /* 0x0000002807047c36 */ /* 0x000fe20008000000 */
[----:B------:R-:W-:Y:S01]  /*ad20*/  ULDC.64 UR8, c[0x0][0x650] ;  /* 0x0001940000087ab9 */ /* 0x000fe20000000a00 */
[----:B------:R-:W-:Y:S01]  /*ad30*/  IMAD.U32 R7, RZ, RZ, UR40 ;  /* 0x00000028ff077e24 */ /* 0x000fe2000f8e00ff */
[----:B------:R-:W-:Y:S01]  /*ad40*/  UISETP.GE.U32.AND UP0, UPT, UR40, 0x5, UPT ;  /* 0x000000052800788c */ /* 0x000fe2000bf06070 */
[----:B------:R-:W-:Y:S01]  /*ad50*/  BSSY B1, `(.L_x_303) ;  /* 0x000006f000017945 */ /* 0x000fe20003800000 */
[----:B------:R-:W-:Y:S01]  /*ad60*/  ISETP.GT.U32.AND P1, PT, R4, 0x4, PT ;  /* 0x000000040400780c */ /* 0x000fe20003f24070 */
[----:B------:R-:W-:Y:S01]  /*ad70*/  IMAD.MOV.U32 R19, RZ, RZ, -0x1 ;  /* 0xffffffffff137424 */ /* 0x000fe200078e00ff */
[----:B------:R-:W-:Y:S01]  /*ad80*/  PRMT R8, RZ, 0x7610, R8 ;  /* 0x00007610ff087816 */ /* 0x000fe20000000008 */
[----:B------:R-:W-:Y:S01]  /*ad90*/  IMAD.MOV.U32 R22, RZ, RZ, -0x1 ;  /* 0xffffffffff167424 */ /* 0x000fe200078e00ff */
[----:B------:R-:W-:-:S02]  /*ada0*/  ISETP.LT.U32.AND P1, PT, R7, 0x5, P1 ;  /* 0x000000050700780c */ /* 0x000fc40000f21070 */
[----:B------:R-:W-:Y:S01]  /*adb0*/  PLOP3.LUT P3, PT, PT, PT, UP0, 0x80, 0x0 ;  /* 0x000000000000781c */ /* 0x000fe20003f6f008 */
[----:B------:R-:W0:Y:S01]  /*adc0*/  @P4 S2R R3, SR_CgaCtaId ;  /* 0x0000000000034919 */ /* 0x000e220000008800 */
[----:B------:R-:W-:-:S04]  /*add0*/  @P4 MOV R2, 0x400 ;  /* 0x0000040000024802 */ /* 0x000fc80000000f00 */
[----:B0-----:R-:W-:Y:S01]  /*ade0*/  @P4 LEA R5, R3, R2, 0x18 ;  /* 0x0000000203054211 */ /* 0x001fe200078ec0ff */
[----:B------:R-:W-:-:S03]  /*adf0*/  IMAD.WIDE.U32 R2, R4, -0x33333333, RZ ;  /* 0xcccccccd04027825 */ /* 0x000fc600078e00ff */
[----:B------:R0:W-:Y:S01]  /*ae00*/  @P4 SYNCS.ARRIVE.TRANS64.A1T0 RZ, [R5+URZ+0x88], RZ ;  /* 0x000088ff05ff49a7 */ /* 0x0001e2000810003f */
[----:B------:R-:W-:Y:S01]  /*ae10*/  IMAD.MOV.U32 R2, RZ, RZ, -0x1 ;  /* 0xffffffffff027424 */ /* 0x000fe200078e00ff */
[----:B0-----:R-:W-:Y:S02]  /*ae20*/  SHF.R.U32.HI R5, RZ, 0x2, R3 ;  /* 0x00000002ff057819 */ /* 0x001fe40000011603 */
[----:B------:R-:W-:-:S03]  /*ae30*/  SEL R3, RZ, 0x1, !P1 ;  /* 0x00000001ff037807 */ /* 0x000fc60004800000 */
[----:B------:R-:W-:Y:S01]  /*ae40*/  IMAD R7, R5, -0x5, R4 ;  /* 0xfffffffb05077824 */ /* 0x000fe200078e0204 */
[----:B------:R-:W-:Y:S02]  /*ae50*/  LOP3.LUT R0, R0, R3, RZ, 0x3c, !PT ;  /* 0x0000000300007212 */ /* 0x000fe400078e3cff */
[----:B------:R-:W-:Y:S02]  /*ae60*/  PRMT R3, RZ, 0x7610, R3 ;  /* 0x00007610ff037816 */ /* 0x000fe40000000003 */
[----:B------:R-:W-:Y:S02]  /*ae70*/  @P3 LOP3.LUT R0, R0, 0x1, R5, 0x78, !PT ;  /* 0x0000000100003812 */ /* 0x000fe400078e7805 */
[----:B--2---:R-:W-:-:S04]  /*ae80*/  IADD3 R18, P4, R18, R14, RZ ;  /* 0x0000000e12127210 */ /* 0x004fc80007f9e0ff */
[----:B------:R-:W-:Y:S01]  /*ae90*/  ISETP.GE.U32.AND P1, PT, R18, UR8, PT ;  /* 0x0000000812007c0c */ /* 0x000fe2000bf26070 */
[----:B------:R-:W-:-:S05]  /*aea0*/  IMAD.X R17, R17, 0x1, R23, P4 ;  /* 0x0000000111117824 */ /* 0x000fca00020e0617 */
[----:B------:R-:W-:-:S13]  /*aeb0*/  ISETP.GE.U32.AND.EX P1, PT, R17, UR9, PT, P1 ;  /* 0x0000000911007c0c */ /* 0x000fda000bf26110 */
[----:B------:R-:W-:Y:S05]  /*aec0*/  @P1 BRA `(.L_x_304) ;  /* 0x00000004005c1947 */ /* 0x000fea0003800000 */
[----:B------:R-:W0:Y:S01]  /*aed0*/  S2R R11, SR_CTAID.X ;  /* 0x00000000000b7919 */ /* 0x000e220000002500 */
[----:B------:R-:W-:Y:S01]  /*aee0*/  ULDC.64 UR8, c[0x0][0x628] ;  /* 0x00018a0000087ab9 */ /* 0x000fe20000000a00 */
[----:B------:R-:W1:Y:S01]  /*aef0*/  LDC R12, c[0x0][0x144] ;  /* 0x00005100ff0c7b82 */ /* 0x000e620000000800 */
[----:B------:R-:W-:Y:S01]  /*af00*/  ISETP.NE.U32.AND P1, PT, RZ, UR8, PT ;  /* 0x00000008ff007c0c */ /* 0x000fe2000bf25070 */
[----:B------:R-:W2:Y:S01]  /*af10*/  S2R R9, SR_CTAID.Y ;  /* 0x0000000000097919 */ /* 0x000ea20000002600 */
[----:B------:R-:W-:Y:S01]  /*af20*/  ULDC UR10, c[0x0][0x150] ;  /* 0x00005400000a7ab9 */ /* 0x000fe20000000800 */
[----:B------:R-:W-:Y:S01]  /*af30*/  ULDC UR11, c[0x0][0x630] ;  /* 0x00018c00000b7ab9 */ /* 0x000fe20000000800 */
[----:B------:R-:W-:Y:S01]  /*af40*/  ISETP.NE.AND.EX P1, PT, RZ, UR9, PT, P1 ;  /* 0x00000009ff007c0c */ /* 0x000fe2000bf25310 */
[----:B------:R-:W-:Y:S01]  /*af50*/  IMAD.MOV.U32 R2, RZ, RZ, R18 ;  /* 0x000000ffff027224 */ /* 0x000fe200078e0012 */
[----:B0-----:R-:W-:-:S05]  /*af60*/  I2FP.F32.U32 R3, R11 ;  /* 0x0000000b00037245 */ /* 0x001fca0000201000 */
[----:B------:R-:W-:Y:S01]  /*af70*/  FMUL R14, R3, UR10 ;  /* 0x0000000a030e7c20 */ /* 0x000fe20008400000 */
[----:B------:R-:W-:-:S05]  /*af80*/  IMAD.MOV.U32 R3, RZ, RZ, R17 ;  /* 0x000000ffff037224 */ /* 0x000fca00078e0011 */
[----:B--2---:R-:W-:Y:S05]  /*af90*/  @!P1 BRA `(.L_x_305) ;  /* 0x0000000000289947 */ /* 0x004fea0003800000 */
[----:B------:R-:W-:Y:S02]  /*afa0*/  ULDC UR10, c[0x0][0x634] ;  /* 0x00018d00000a7ab9 */ /* 0x000fe40000000800 */
[----:B------:R-:W-:-:S05]  /*afb0*/  IADD3 R3, P1, R18, UR10, RZ ;  /* 0x0000000a12037c10 */ /* 0x000fca000ff3e0ff */
[----:B------:R-:W-:-:S04]  /*afc0*/  IMAD.X R13, RZ, RZ, R17, P1 ;  /* 0x000000ffff0d7224 */ /* 0x000fc800008e0611 */
[----:B------:R-:W-:-:S04]  /*afd0*/  IMAD.WIDE.U32 R4, R13, UR8, RZ ;  /* 0x000000080d047c25 */ /* 0x000fc8000f8e00ff */
[----:B------:R-:W-:-:S04]  /*afe0*/  IMAD.WIDE.U32 R4, P1, R3, UR9, R4 ;  /* 0x0000000903047c25 */ /* 0x000fc8000f820004 */
[----:B------:R-:W-:-:S04]  /*aff0*/  IMAD.WIDE.U32 R2, R3, UR8, RZ ;  /* 0x0000000803027c25 */ /* 0x000fc8000f8e00ff */
[----:B------:R-:W-:Y:S01]  /*b000*/  IMAD.MOV.U32 R2, RZ, RZ, R5 ;  /* 0x000000ffff027224 */ /* 0x000fe200078e0005 */
[----:B------:R-:W-:Y:S01]  /*b010*/  IADD3 RZ, P3, R3, R4, RZ ;  /* 0x0000000403ff7210 */ /* 0x000fe20007f7e0ff */
[----:B------:R-:W-:-:S04]  /*b020*/  IMAD.X R3, RZ, RZ, RZ, P1 ;  /* 0x000000ffff037224 */ /* 0x000fc800008e06ff */
[----:B------:R-:W-:-:S08]  /*b030*/  IMAD.WIDE.U32.X R2, R13, UR9, R2, P3 ;  /* 0x000000090d027c25 */ /* 0x000fd000098e0402 */
.L_x_305:
[--C-:B------:R-:W-:Y:S01]  /*b040*/  SHF.R.U64 R10, R2, UR11, R3.reuse ;  /* 0x0000000b020a7c19 */ /* 0x100fe20008001203 */
[----:B------:R-:W0:Y:S01]  /*b050*/  F2I.U32.TRUNC.NTZ R14, R14 ;  /* 0x0000000e000e7305 */ /* 0x000e22000020f000 */
[----:B------:R-:W-:Y:S01]  /*b060*/  SHF.R.U32.HI R2, RZ, UR11, R3 ;  /* 0x0000000bff027c19 */ /* 0x000fe20008011603 */
[----:B------:R-:W-:Y:S01]  /*b070*/  ULDC.64 UR8, c[0x0][0x620] ;  /* 0x0001880000087ab9 */ /* 0x000fe20000000a00 */
[----:B------:R-:W-:Y:S01]  /*b080*/  IADD3 R5, P1, RZ, -R10, RZ ;  /* 0x8000000aff057210 */ /* 0x000fe20007f3e0ff */
[----:B------:R-:W-:Y:S01]  /*b090*/  IMAD.MOV.U32 R3, RZ, RZ, R17 ;  /* 0x000000ffff037224 */ /* 0x000fe200078e0011 */
[----:B------:R-:W-:-:S03]  /*b0a0*/  ULDC.64 UR10, c[0x0][0x640] ;  /* 0x00019000000a7ab9 */ /* 0x000fc60000000a00 */
[----:B------:R-:W-:Y:S01]  /*b0b0*/  IMAD.X R2, RZ, RZ, ~R2, P1 ;  /* 0x000000ffff027224 */ /* 0x000fe200008e0e02 */
[----:B------:R-:W-:-:S03]  /*b0c0*/  ISETP.NE.U32.AND P1, PT, RZ, UR10, PT ;  /* 0x0000000aff007c0c */ /* 0x000fc6000bf25070 */
[----:B------:R-:W-:Y:S01]  /*b0d0*/  IMAD R4, R2, UR8, RZ ;  /* 0x0000000802047c24 */ /* 0x000fe2000f8e02ff */
[----:B------:R-:W-:Y:S01]  /*b0e0*/  ISETP.NE.AND.EX P1, PT, RZ, UR11, PT, P1 ;  /* 0x0000000bff007c0c */ /* 0x000fe2000bf25310 */
[----:B------:R-:W-:-:S04]  /*b0f0*/  IMAD.MOV.U32 R2, RZ, RZ, R18 ;  /* 0x000000ffff027224 */ /* 0x000fc800078e0012 */
[----:B------:R-:W-:Y:S01]  /*b100*/  IMAD.WIDE.U32 R2, R5, UR8, R2 ;  /* 0x0000000805027c25 */ /* 0x000fe2000f8e0002 */
[----:B------:R-:W-:-:S03]  /*b110*/  ULDC UR8, c[0x0][0x618] ;  /* 0x0001860000087ab9 */ /* 0x000fc60000000800 */
[----:B------:R-:W-:Y:S01]  /*b120*/  IMAD R5, R5, UR9, R4 ;  /* 0x0000000905057c24 */ /* 0x000fe2000f8e0204 */
[----:B------:R-:W-:Y:S01]  /*b130*/  ULDC UR9, c[0x0][0x154] ;  /* 0x0000550000097ab9 */ /* 0x000fe20000000800 */
[----:B0-----:R-:W-:Y:S02]  /*b140*/  IMAD.MOV R4, RZ, RZ, -R14 ;  /* 0x000000ffff047224 */ /* 0x001fe400078e0a0e */
[----:B------:R-:W0:Y:S01]  /*b150*/  LDC R14, c[0x0][0x148] ;  /* 0x00005200ff0e7b82 */ /* 0x000e220000000800 */
[----:B------:R-:W-:Y:S02]  /*b160*/  IMAD.IADD R3, R3, 0x1, R5 ;  /* 0x0000000103037824 */ /* 0x000fe400078e0205 */
[----:B-1----:R-:W-:Y:S01]  /*b170*/  IMAD R11, R12, R4, R11 ;  /* 0x000000040c0b7224 */ /* 0x002fe200078e020b */
[----:B------:R-:W-:Y:S02]  /*b180*/  I2FP.F32.U32 R4, R9 ;  /* 0x0000000900047245 */ /* 0x000fe40000201000 */
[----:B------:R-:W-:-:S02]  /*b190*/  SHF.R.U64 R12, R2, UR8, R3 ;  /* 0x00000008020c7c19 */ /* 0x000fc40008001203 */
[----:B------:R-:W-:Y:S01]  /*b1a0*/  SHF.R.U32.HI R3, RZ, UR8, R3 ;  /* 0x00000008ff037c19 */ /* 0x000fe20008011603 */
[----:B------:R-:W-:Y:S01]  /*b1b0*/  FMUL R4, R4, UR9 ;  /* 0x0000000904047c20 */ /* 0x000fe20008400000 */
[----:B------:R-:W-:Y:S02]  /*b1c0*/  ULDC UR8, c[0x0][0x608] ;  /* 0x0001820000087ab9 */ /* 0x000fe40000000800 */
[--C-:B------:R-:W-:Y:S01]  /*b1d0*/  SHF.R.U64 R15, R12, UR8, R3.reuse ;  /* 0x000000080c0f7c19 */ /* 0x100fe20008001203 */
[----:B------:R1:W2:Y:S01]  /*b1e0*/  F2I.U32.TRUNC.NTZ R20, R4 ;  /* 0x0000000400147305 */ /* 0x0002a2000020f000 */
[----:B------:R-:W-:Y:S01]  /*b1f0*/  SHF.R.U32.HI R2, RZ, UR8, R3 ;  /* 0x00000008ff027c19 */ /* 0x000fe20008011603 */
[----:B------:R-:W-:-:S03]  /*b200*/  ULDC UR8, c[0x0][0x658] ;  /* 0x0001960000087ab9 */ /* 0x000fc60000000800 */
[--C-:B------:R-:W-:Y:S02]  /*b210*/  SHF.R.U64 R13, R15, UR8, R2.reuse ;  /* 0x000000080f0d7c19 */ /* 0x100fe40008001202 */
[----:B------:R-:W-:-:S03]  /*b220*/  SHF.R.U32.HI R19, RZ, UR8, R2 ;  /* 0x00000008ff137c19 */ /* 0x000fc60008011602 */
[----:B------:R-:W-:Y:S02]  /*b230*/  IMAD.MOV.U32 R2, RZ, RZ, R13 ;  /* 0x000000ffff027224 */ /* 0x000fe400078e000d */
[----:B------:R-:W-:Y:S01]  /*b240*/  IMAD.MOV.U32 R3, RZ, RZ, R19 ;  /* 0x000000ffff037224 */ /* 0x000fe200078e0013 */
[----:B-1----:R-:W-:Y:S06]  /*b250*/  @!P1 BRA `(.L_x_306) ;  /* 0x0000000000289947 */ /* 0x002fec0003800000 */
        /* <DEDUP_REMOVED lines=10> */
.L_x_306:
[----:B------:R-:W1:Y:S01]  /*b300*/  LDC R4, c[0x0][0x65c] ;  /* 0x00019700ff047b82 */ /* 0x000e620000000800 */
[----:B------:R-:W-:Y:S01]  /*b310*/  ULDC UR8, c[0x0][0x648] ;  /* 0x0001920000087ab9 */ /* 0x000fe20000000800 */
[----:B------:R-:W-:Y:S01]  /*b320*/  LOP3.LUT R15, R15, UR13, RZ, 0xc0, !PT ;  /* 0x0000000d0f0f7c12 */ /* 0x000fe2000f8ec0ff */
[----:B--2---:R-:W-:Y:S01]  /*b330*/  IMAD.MOV R20, RZ, RZ, -R20 ;  /* 0x000000ffff147224 */ /* 0x004fe200078e0a14 */
[----:B------:R-:W-:Y:S01]  /*b340*/  SHF.R.U64 R2, R2, UR8, R3 ;  /* 0x0000000802027c19 */ /* 0x000fe20008001203 */
[----:B------:R-:W-:Y:S01]  /*b350*/  ULDC UR8, c[0x0][0x638] ;  /* 0x00018e0000087ab9 */ /* 0x000fe20000000800 */
[----:B------:R-:W-:Y:S01]  /*b360*/  LOP3.LUT R12, R12, UR4, RZ, 0xc0, !PT ;  /* 0x000000040c0c7c12 */ /* 0x000fe2000f8ec0ff */
[----:B------:R-:W-:Y:S01]  /*b370*/  ULDC UR9, c[0x0][0x610] ;  /* 0x0001840000097ab9 */ /* 0x000fe20000000800 */
[----:B------:R-:W-:Y:S01]  /*b380*/  IMAD.MOV.U32 R3, RZ, RZ, 0x1 ;  /* 0x00000001ff037424 */ /* 0x000fe200078e00ff */
[----:B-1----:R-:W-:Y:S01]  /*b390*/  ISETP.NE.AND P1, PT, R4, 0x1, PT ;  /* 0x000000010400780c */ /* 0x002fe20003f25270 */
[----:B------:R-:W-:-:S02]  /*b3a0*/  IMAD.MOV R4, RZ, RZ, -R2 ;  /* 0x000000ffff047224 */ /* 0x000fc400078e0a02 */
[----:B------:R-:W-:Y:S02]  /*b3b0*/  IMAD R2, R2, UR5, R15 ;  /* 0x0000000502027c24 */ /* 0x000fe4000f8e020f */
[----:B------:R-:W-:Y:S01]  /*b3c0*/  IMAD R13, R4, UR8, R13 ;  /* 0x00000008040d7c24 */ /* 0x000fe2000f8e020d */
[----:B------:R-:W-:-:S07]  /*b3d0*/  ULDC UR8, c[0x0][0x600] ;  /* 0x0001800000087ab9 */ /* 0x000fce0000000800 */
[----:B0-----:R-:W-:-:S04]  /*b3e0*/  @P1 IMAD R11, R14, R20, R9 ;  /* 0x000000140e0b1224 */ /* 0x001fc800078e0209 */
[----:B------:R-:W-:Y:S02]  /*b3f0*/  IMAD R11, R2, UR9, R11 ;  /* 0x00000009020b7c24 */ /* 0x000fe4000f8e020b */
[----:B------:R-:W-:-:S05]  /*b400*/  IMAD R2, R13, UR8, R12 ;  /* 0x000000080d027c24 */ /* 0x000fca000f8e020c */
[----:B------:R-:W-:Y:S02]  /*b410*/  SEL R22, R2, R11, !P1 ;  /* 0x0000000b02167207 */ /* 0x000fe40004800000 */
[----:B------:R-:W-:Y:S01]  /*b420*/  SEL R19, R11, R2, !P1 ;  /* 0x000000020b137207 */ /* 0x000fe20004800000 */
[----:B------:R-:W-:-:S07]  /*b430*/  IMAD.MOV.U32 R2, RZ, RZ, R10 ;  /* 0x000000ffff027224 */ /* 0x000fce00078e000a */
.L_x_304:
[----:B------:R-:W-:Y:S05]  /*b440*/  BSYNC B1 ;  /* 0x0000000000017941 */ /* 0x000fea0003800000 */
.L_x_303:
[----:B------:R-:W-:-:S13]  /*b450*/  LOP3.LUT P1, RZ, R3, 0xff, RZ, 0xc0, !PT ;  /* 0x000000ff03ff7812 */ /* 0x000fda000782c0ff */
[----:B------:R-:W-:Y:S05]  /*b460*/  @P1 BRA `(.L_x_307) ;  /* 0xfffffff400181947 */ /* 0x000fea000383ffff */
[----:B------:R-:W-:Y:S05]  /*b470*/  BSYNC B0 ;  /* 0x0000000000007941 */ /* 0x000fea0003800000 */
.L_x_295:
[----:B------:R-:W-:-:S03]  /*b480*/  UMOV UR8, 0xffffffff ;  /* 0xffffffff00087882 */ /* 0x000fc60000000000 */
[----:B------:R-:W-:Y:S05]  /*b490*/  BRA.DIV UR8, `(.L_x_308) ;  /* 0x0000000608647947 */ /* 0x000fea000b800000 */
[----:B------:R-:W-:-:S13]  /*b4a0*/  ELECT P6, URZ, PT ;  /* 0x00000000003f782f */ /* 0x000fda00038c0000 */
.L_x_325:
[----:B------:R-:W-:Y:S04]  /*b4b0*/  BSSY B0, `(.L_x_309) ;  /* 0x0000034000007945 */ /* 0x000fe80003800000 */
[----:B------:R-:W-:Y:S05]  /*b4c0*/  @!P6 BRA `(.L_x_310) ;  /* 0x0000000000c8e947 */ /* 0x000fea0003800000 */
[----:B------:R-:W-:-:S04]  /*b4d0*/  LOP3.LUT R16, R16, 0x2, RZ, 0xfc, !PT ;  /* 0x0000000210107812 */ /* 0x000fc800078efcff */
[----:B------:R-:W-:-:S13]  /*b4e0*/  ISETP.NE.AND P0, PT, R16, 0x3, PT ;  /* 0x000000031000780c */ /* 0x000fda0003f05270 */
[----:B------:R-:W-:Y:S05]  /*b4f0*/  @!P0 BRA `(.L_x_311) ;  /* 0x0000000000048947 */ /* 0x000fea0003800000 */
[----:B------:R-:W-:Y:S01]  /*b500*/  BPT.TRAP 0x1 ;  /* 0x000000040000795c */ /* 0x000fe20000300000 */
.L_x_311:
[----:B------:R-:W0:Y:S01]  /*b510*/  S2R R3, SR_CgaCtaId ;  /* 0x0000000000037919 */ /* 0x000e220000008800 */
[----:B------:R-:W-:Y:S02]  /*b520*/  MOV R2, 0x400 ;  /* 0x0000040000027802 */ /* 0x000fe40000000f00 */
[----:B------:R-:W-:Y:S02]  /*b530*/  SHF.L.U32 R4, R0, 0x1f, RZ ;  /* 0x0000001f00047819 */ /* 0x000fe400000006ff */
[----:B0-----:R-:W-:-:S05]  /*b540*/  LEA R2, R3, R2, 0x18 ;  /* 0x0000000203027211 */ /* 0x001fca00078ec0ff */
[----:B------:R-:W-:-:S04]  /*b550*/  VIADD R2, R2, 0x28 ;  /* 0x0000002802027836 */ /* 0x000fc80000000000 */
[C---:B------:R-:W-:Y:S02]  /*b560*/  IMAD R9, R7.reuse, 0x8, R2 ;  /* 0x0000000807097824 */ /* 0x040fe400078e0202 */
[----:B------:R-:W-:Y:S02]  /*b570*/  VIADD R7, R7, 0x1 ;  /* 0x0000000107077836 */ /* 0x000fe40000000000 */
[----:B------:R-:W0:Y:S03]  /*b580*/  SYNCS.PHASECHK.TRANS64.TRYWAIT P0, [R9+URZ], R4 ;  /* 0x00000004090075a7 */ /* 0x000e26000800017f */
[----:B------:R-:W-:-:S04]  /*b590*/  ISETP.NE.AND P1, PT, R7, 0x5, PT ;  /* 0x000000050700780c */ /* 0x000fc80003f25270 */
[----:B------:R-:W-:Y:S02]  /*b5a0*/  SEL R3, RZ, 0x1, P1 ;  /* 0x00000001ff037807 */ /* 0x000fe40000800000 */
[----:B------:R-:W-:Y:S02]  /*b5b0*/  SEL R7, R7, RZ, P1 ;  /* 0x000000ff07077207 */ /* 0x000fe40000800000 */
[----:B------:R-:W-:-:S03]  /*b5c0*/  LOP3.LUT R6, R0, R3, RZ, 0x3c, !PT ;  /* 0x0000000300067212 */ /* 0x000fc600078e3cff */
[----:B------:R-:W-:Y:S01]  /*b5d0*/  IMAD R8, R7, 0x8, R2 ;  /* 0x0000000807087824 */ /* 0x000fe200078e0202 */
[----:B------:R-:W-:Y:S01]  /*b5e0*/  SHF.L.U32 R5, R6, 0x1f, RZ ;  /* 0x0000001f06057819 */ /* 0x000fe200000006ff */
[----:B0-----:R-:W-:Y:S06]  /*b5f0*/  @!P0 BRA `(.L_x_312) ;  /* 0x00000004002c8947 */ /* 0x001fec0003800000 */
.L_x_326:
[----:B------:R-:W1:Y:S01]  /*b600*/  SYNCS.PHASECHK.TRANS64.TRYWAIT P0, [R8+URZ], R5 ;  /* 0x00000005080075a7 */ /* 0x000e62000800017f */
[----:B------:R-:W-:-:S05]  /*b610*/  VIADD R0, R7, 0x1 ;  /* 0x0000000107007836 */ /* 0x000fca0000000000 */
[----:B------:R-:W-:-:S04]  /*b620*/  ISETP.NE.AND P1, PT, R0, 0x5, PT ;  /* 0x000000050000780c */ /* 0x000fc80003f25270 */
[----:B------:R-:W-:Y:S02]  /*b630*/  SEL R3, RZ, 0x1, P1 ;  /* 0x00000001ff037807 */ /* 0x000fe40000800000 */
[----:B------:R-:W-:Y:S02]  /*b640*/  SEL R7, R0, RZ, P1 ;  /* 0x000000ff00077207 */ /* 0x000fe40000800000 */
[----:B------:R-:W-:-:S03]  /*b650*/  LOP3.LUT R6, R6, R3, RZ, 0x3c, !PT ;  /* 0x0000000306067212 */ /* 0x000fc600078e3cff */
[----:B0-----:R-:W-:Y:S01]  /*b660*/  IMAD R9, R7, 0x8, R2 ;  /* 0x0000000807097824 */ /* 0x001fe200078e0202 */
[----:B------:R-:W-:Y:S01]  /*b670*/  SHF.L.U32 R4, R6, 0x1f, RZ ;  /* 0x0000001f06047819 */ /* 0x000fe200000006ff */
[----:B-1----:R-:W-:Y:S06]  /*b680*/  @!P0 BRA `(.L_x_313) ;  /* 0x00000004001c8947 */ /* 0x002fec0003800000 */
.L_x_327:
[----:B------:R-:W1:Y:S01]  /*b690*/  SYNCS.PHASECHK.TRANS64.TRYWAIT P0, [R9+URZ], R4 ;  /* 0x00000004090075a7 */ /* 0x000e62000800017f */
[----:B------:R-:W-:-:S05]  /*b6a0*/  VIADD R0, R7, 0x1 ;  /* 0x0000000107007836 */ /* 0x000fca0000000000 */
[----:B------:R-:W-:-:S04]  /*b6b0*/  ISETP.NE.AND P1, PT, R0, 0x5, PT ;  /* 0x000000050000780c */ /* 0x000fc80003f25270 */
[----:B------:R-:W-:Y:S02]  /*b6c0*/  SEL R3, RZ, 0x1, P1 ;  /* 0x00000001ff037807 */ /* 0x000fe40000800000 */
[----:B------:R-:W-:Y:S02]  /*b6d0*/  SEL R7, R0, RZ, P1 ;  /* 0x000000ff00077207 */ /* 0x000fe40000800000 */
[----:B------:R-:W-:-:S03]  /*b6e0*/  LOP3.LUT R11, R6, R3, RZ, 0x3c, !PT ;  /* 0x00000003060b7212 */ /* 0x000fc600078e3cff */
[----:B------:R-:W-:Y:S01]  /*b6f0*/  IMAD R6, R7, 0x8, R2 ;  /* 0x0000000807067824 */ /* 0x000fe200078e0202 */
[----:B0-----:R-:W-:Y:S01]  /*b700*/  SHF.L.U32 R5, R11, 0x1f, RZ ;  /* 0x0000001f0b057819 */ /* 0x001fe200000006ff */
[----:B-1----:R-:W-:Y:S06]  /*b710*/  @!P0 BRA `(.L_x_314) ;  /* 0x00000004000c8947 */ /* 0x002fec0003800000 */
.L_x_328:
[----:B------:R-:W1:Y:S01]  /*b720*/  SYNCS.PHASECHK.TRANS64.TRYWAIT P0, [R6+URZ], R5 ;  /* 0x00000005060075a7 */ /* 0x000e62000800017f */
[----:B------:R-:W-:-:S05]  /*b730*/  VIADD R0, R7, 0x1 ;  /* 0x0000000107007836 */ /* 0x000fca0000000000 */
[----:B------:R-:W-:-:S04]  /*b740*/  ISETP.NE.AND P1, PT, R0, 0x5, PT ;  /* 0x000000050000780c */ /* 0x000fc80003f25270 */
[----:B0-----:R-:W-:Y:S02]  /*b750*/  SEL R4, RZ, 0x1, P1 ;  /* 0x00000001ff047807 */ /* 0x001fe40000800000 */
[----:B------:R-:W-:Y:S02]  /*b760*/  SEL R3, R0, RZ, P1 ;  /* 0x000000ff00037207 */ /* 0x000fe40000800000 */
[----:B------:R-:W-:Y:S01]  /*b770*/  LOP3.LUT R0, R11, R4, RZ, 0x3c, !PT ;  /* 0x000000040b007212 */ /* 0x000fe200078e3cff */
[----:B-1----:R-:W-:Y:S06]  /*b780*/  @!P0 BRA `(.L_x_315) ;  /* 0x0000000400048947 */ /* 0x002fec0003800000 */
.L_x_329:
[----:B------:R-:W-:Y:S01]  /*b790*/  IMAD R3, R3, 0x8, R2 ;  /* 0x0000000803037824 */ /* 0x000fe200078e0202 */
[----:B------:R-:W-:-:S07]  /*b7a0*/  SHF.L.U32 R0, R0, 0x1f, RZ ;  /* 0x0000001f00007819 */ /* 0x000fce00000006ff */
.L_x_316:
[----:B-1----:R1:W2:Y:S02]  /*b7b0*/  SYNCS.PHASECHK.TRANS64.TRYWAIT P0, [R3+URZ], R0 ;  /* 0x00000000030075a7 */ /* 0x0022a4000800017f */
[----:B--2---:R-:W-:Y:S05]  /*b7c0*/  @!P0 NANOSLEEP.SYNCS 0x989680 ;  /* 0x009896800000895d */ /* 0x004fea0003900000 */
[----:B------:R-:W2:Y:S02]  /*b7d0*/  @!P0 SYNCS.PHASECHK.TRANS64 P0, [R3+URZ], R0 ;  /* 0x00000000030085a7 */ /* 0x000ea4000800007f */
[----:B--2---:R-:W-:Y:S05]  /*b7e0*/  @!P0 BRA `(.L_x_316) ;  /* 0xfffffffc00f08947 */ /* 0x004fea000383ffff */
.L_x_310:
[----:B------:R-:W-:Y:S05]  /*b7f0*/  BSYNC B0 ;  /* 0x0000000000007941 */ /* 0x000fea0003800000 */
.L_x_309:
[----:B------:R-:W-:Y:S05]  /*b800*/  EXIT ;  /* 0x000000000000794d */ /* 0x000fea0003800000 */
.L_x_19:
[----:B-1----:R1:W2:Y:S02]  /*b810*/  SYNCS.PHASECHK.TRANS64.TRYWAIT P0, [R161+URZ], R0 ;  /* 0x00000000a10075a7 */ /* 0x0022a4000800017f */
[----:B--2---:R-:W-:Y:S05]  /*b820*/  @!P0 NANOSLEEP.SYNCS 0x989680 ;  /* 0x009896800000895d */ /* 0x004fea0003900000 */
[----:B------:R-:W2:Y:S02]  /*b830*/  @!P0 SYNCS.PHASECHK.TRANS64 P0, [R161+URZ], R0 ;  /* 0x00000000a10085a7 */ /* 0x000ea4000800007f */
[----:B--2---:R-:W-:Y:S05]  /*b840*/  @!P0 BRA `(.L_x_19) ;  /* 0xfffffffc00f08947 */ /* 0x004fea000383ffff */
[----:B------:R-:W-:Y:S05]  /*b850*/  BRA `(.L_x_317) ;  /* 0xffffff5c00a87947 */ /* 0x000fea000383ffff */
.L_x_24:
[----:B--2---:R2:W3:Y:S02]  /*b860*/  SYNCS.PHASECHK.TRANS64.TRYWAIT P1, [R3+URZ], R0 ;  /* 0x00000000030075a7 */ /* 0x0044e4000802017f */
[----:B---3--:R-:W-:Y:S05]  /*b870*/  @!P1 NANOSLEEP.SYNCS 0x989680 ;  /* 0x009896800000995d */ /* 0x008fea0003900000 */
[----:B------:R-:W3:Y:S02]  /*b880*/  @!P1 SYNCS.PHASECHK.TRANS64 P1, [R3+URZ], R0 ;  /* 0x00000000030095a7 */ /* 0x000ee4000802007f */
[----:B---3--:R-:W-:Y:S05]  /*b890*/  @!P1 BRA `(.L_x_24) ;  /* 0xfffffffc00f09947 */ /* 0x008fea000383ffff */
[----:B------:R-:W-:Y:S05]  /*b8a0*/  BRA `(.L_x_23) ;  /* 0xffffff6000147947 */ /* 0x000fea000383ffff */
.L_x_29:
[----:B--2---:R-:W-:-:S04]  /*b8b0*/  IMAD.U32 R5, RZ, RZ, UR4 ;  /* 0x00000004ff057e24 */ /* 0x004fc8000f8e00ff */
[----:B------:R2:W3:Y:S03]  /*b8c0*/  SYNCS.PHASECHK.TRANS64.TRYWAIT P1, [R5+URZ], R4 ;  /* 0x00000004050075a7 */ /* 0x0004e6000802017f */
[----:B---3--:R-:W-:Y:S05]  /*b8d0*/  @!P1 NANOSLEEP.SYNCS 0x989680 ;  /* 0x009896800000995d */ /* 0x008fea0003900000 */
[----:B------:R-:W3:Y:S02]  /*b8e0*/  @!P1 SYNCS.PHASECHK.TRANS64 P1, [R5+URZ], R4 ;  /* 0x00000004050095a7 */ /* 0x000ee4000802007f */
[----:B---3--:R-:W-:Y:S05]  /*b8f0*/  @!P1 BRA `(.L_x_29) ;  /* 0xfffffffc00ec9947 */ /* 0x008fea000383ffff */
[----:B------:R-:W-:Y:S05]  /*b900*/  BRA `(.L_x_28) ;  /* 0xffffff6000f07947 */ /* 0x000fea000383ffff */
.L_x_35:
[----:B-1----:R1:W2:Y:S02]  /*b910*/  SYNCS.PHASECHK.TRANS64.TRYWAIT P0, [R161+URZ+0x10], R0 ;  /* 0x00001000a10075a7 */ /* 0x0022a4000800017f */
[----:B--2---:R-:W-:Y:S05]  /*b920*/  @!P0 NANOSLEEP.SYNCS 0x989680 ;  /* 0x009896800000895d */ /* 0x004fea0003900000 */
[----:B------:R-:W2:Y:S02]  /*b930*/  @!P0 SYNCS.PHASECHK.TRANS64 P0, [R161+URZ+0x10], R0 ;  /* 0x00001000a10085a7 */ /* 0x000ea4000800007f */
[----:B--2---:R-:W-:Y:S05]  /*b940*/  @!P0 BRA `(.L_x_35) ;  /* 0xfffffffc00f08947 */ /* 0x004fea000383ffff */
[----:B------:R-:W-:Y:S05]  /*b950*/  BRA `(.L_x_318) ;  /* 0xffffff6800487947 */ /* 0x000fea000383ffff */
.L_x_296:
[----:B------:R-:W-:Y:S01]  /*b960*/  BSSY B1, `(.L_x_319) ;  /* 0x0000006000017945 */ /* 0x000fe20003800000 */
[----:B------:R-:W-:-:S07]  /*b970*/  IMAD.MOV.U32 R15, RZ, RZ, -0x1 ;  /* 0xffffffffff0f7424 */ /* 0x000fce00078e00ff */
[----:B-----5:R-:W-:Y:S05]  /*b980*/  WARPSYNC.COLLECTIVE R15, `(.L_x_320) ;  /* 0x000000000f0c7348 */ /* 0x020fea0003c00000 */
[----:B------:R-:W-:Y:S02]  /*b990*/  ELECT P6, UR62, PT ;  /* 0x00000000003e782f */ /* 0x000fe400038c0000 */
[----:B------:R-:W-:Y:S01]  /*b9a0*/  MOV R14, UR62 ;  /* 0x0000003e000e7c02 */ /* 0x000fe20008000f00 */
[----:B-----5:R-:W-:Y:S10]  /*b9b0*/  ENDCOLLECTIVE ;  /* 0x000000000000791b */ /* 0x020ff40003800000 */
.L_x_320:
[----:B------:R-:W-:Y:S05]  /*b9c0*/  BSYNC B1 ;  /* 0x0000000000017941 */ /* 0x000fea0003800000 */
.L_x_319:
[----:B------:R-:W-:Y:S05]  /*b9d0*/  BRA `(.L_x_321) ;  /* 0xffffffec00c87947 */ /* 0x000fea000383ffff */
.L_x_299:
[----:B0-----:R0:W1:Y:S02]  /*b9e0*/  SYNCS.PHASECHK.TRANS64.TRYWAIT P1, [R10+URZ+0x28], R5 ;  /* 0x000028050a0075a7 */ /* 0x001064000802017f */
[----:B-1----:R-:W-:Y:S05]  /*b9f0*/  @!P1 NANOSLEEP.SYNCS 0x989680 ;  /* 0x009896800000995d */ /* 0x002fea0003900000 */
[----:B------:R-:W1:Y:S02]  /*ba00*/  @!P1 SYNCS.PHASECHK.TRANS64 P1, [R10+URZ+0x28], R5 ;  /* 0x000028050a0095a7 */ /* 0x000e64000802007f */
[----:B-1----:R-:W-:Y:S05]  /*ba10*/  @!P1 BRA `(.L_x_299) ;  /* 0xfffffffc00f09947 */ /* 0x002fea000383ffff */
[----:B------:R-:W-:Y:S05]  /*ba20*/  BRA `(.L_x_322) ;  /* 0xfffffff000007947 */ /* 0x000fea000383ffff */
.L_x_308:
[----:B------:R-:W-:Y:S01]  /*ba30*/  BSSY B0, `(.L_x_323) ;  /* 0x0000006000007945 */ /* 0x000fe20003800000 */
[----:B------:R-:W-:-:S07]  /*ba40*/  IMAD.MOV.U32 R15, RZ, RZ, -0x1 ;  /* 0xffffffffff0f7424 */ /* 0x000fce00078e00ff */
[----:B-----5:R-:W-:Y:S05]  /*ba50*/  WARPSYNC.COLLECTIVE R15, `(.L_x_324) ;  /* 0x000000000f0c7348 */ /* 0x020fea0003c00000 */
[----:B------:R-:W-:Y:S02]  /*ba60*/  ELECT P6, UR62, PT ;  /* 0x00000000003e782f */ /* 0x000fe400038c0000 */
[----:B------:R-:W-:Y:S01]  /*ba70*/  MOV R14, UR62 ;  /* 0x0000003e000e7c02 */ /* 0x000fe20008000f00 */
[----:B-----5:R-:W-:Y:S10]  /*ba80*/  ENDCOLLECTIVE ;  /* 0x000000000000791b */ /* 0x020ff40003800000 */
.L_x_324:
[----:B------:R-:W-:Y:S05]  /*ba90*/  BSYNC B0 ;  /* 0x0000000000007941 */ /* 0x000fea0003800000 */
.L_x_323:
[----:B------:R-:W-:Y:S05]  /*baa0*/  BRA `(.L_x_325) ;  /* 0xfffffff800807947 */ /* 0x000fea000383ffff */
.L_x_312:
[----:B0-----:R0:W1:Y:S02]  /*bab0*/  SYNCS.PHASECHK.TRANS64.TRYWAIT P0, [R9+URZ], R4 ;  /* 0x00000004090075a7 */ /* 0x001064000800017f */
[----:B-1----:R-:W-:Y:S05]  /*bac0*/  @!P0 NANOSLEEP.SYNCS 0x989680 ;  /* 0x009896800000895d */ /* 0x002fea0003900000 */
[----:B------:R-:W1:Y:S02]  /*bad0*/  @!P0 SYNCS.PHASECHK.TRANS64 P0, [R9+URZ], R4 ;  /* 0x00000004090085a7 */ /* 0x000e64000800007f */
[----:B-1----:R-:W-:Y:S05]  /*bae0*/  @!P0 BRA `(.L_x_312) ;  /* 0xfffffffc00f08947 */ /* 0x002fea000383ffff */
[----:B------:R-:W-:Y:S05]  /*baf0*/  BRA `(.L_x_326) ;  /* 0xfffffff800c07947 */ /* 0x000fea000383ffff */
.L_x_313:
[----:B0-----:R0:W1:Y:S02]  /*bb00*/  SYNCS.PHASECHK.TRANS64.TRYWAIT P0, [R8+URZ], R5 ;  /* 0x00000005080075a7 */ /* 0x001064000800017f */
[----:B-1----:R-:W-:Y:S05]  /*bb10*/  @!P0 NANOSLEEP.SYNCS 0x989680 ;  /* 0x009896800000895d */ /* 0x002fea0003900000 */
[----:B------:R-:W1:Y:S02]  /*bb20*/  @!P0 SYNCS.PHASECHK.TRANS64 P0, [R8+URZ], R5 ;  /* 0x00000005080085a7 */ /* 0x000e64000800007f */
[----:B-1----:R-:W-:Y:S05]  /*bb30*/  @!P0 BRA `(.L_x_313) ;  /* 0xfffffffc00f08947 */ /* 0x002fea000383ffff */
[----:B------:R-:W-:Y:S05]  /*bb40*/  BRA `(.L_x_327) ;  /* 0xfffffff800d07947 */ /* 0x000fea000383ffff */
.L_x_314:
[----:B0-----:R0:W1:Y:S02]  /*bb50*/  SYNCS.PHASECHK.TRANS64.TRYWAIT P0, [R9+URZ], R4 ;  /* 0x00000004090075a7 */ /* 0x001064000800017f */
[----:B-1----:R-:W-:Y:S05]  /*bb60*/  @!P0 NANOSLEEP.SYNCS 0x989680 ;  /* 0x009896800000895d */ /* 0x002fea0003900000 */
[----:B------:R-:W1:Y:S02]  /*bb70*/  @!P0 SYNCS.PHASECHK.TRANS64 P0, [R9+URZ], R4 ;  /* 0x00000004090085a7 */ /* 0x000e64000800007f */
[----:B-1----:R-:W-:Y:S05]  /*bb80*/  @!P0 BRA `(.L_x_314) ;  /* 0xfffffffc00f08947 */ /* 0x002fea000383ffff */
[----:B------:R-:W-:Y:S05]  /*bb90*/  BRA `(.L_x_328) ;  /* 0xfffffff800e07947 */ /* 0x000fea000383ffff */
.L_x_315:
[----:B0-----:R0:W1:Y:S02]  /*bba0*/  SYNCS.PHASECHK.TRANS64.TRYWAIT P0, [R6+URZ], R5 ;  /* 0x00000005060075a7 */ /* 0x001064000800017f */
[----:B-1----:R-:W-:Y:S05]  /*bbb0*/  @!P0 NANOSLEEP.SYNCS 0x989680 ;  /* 0x009896800000895d */ /* 0x002fea0003900000 */
[----:B------:R-:W1:Y:S02]  /*bbc0*/  @!P0 SYNCS.PHASECHK.TRANS64 P0, [R6+URZ], R5 ;  /* 0x00000005060085a7 */ /* 0x000e64000800007f */
[----:B-1----:R-:W-:Y:S05]  /*bbd0*/  @!P0 BRA `(.L_x_315) ;  /* 0xfffffffc00f08947 */ /* 0x002fea000383ffff */
[----:B------:R-:W-:Y:S05]  /*bbe0*/  BRA `(.L_x_329) ;  /* 0xfffffff800e87947 */ /* 0x000fea000383ffff */
.L_x_330:
[----:B------:R-:W-:-:S00]  /*bbf0*/  BRA `(.L_x_330) ;  /* 0xfffffffc00fc7947 */ /* 0x000fc0000383ffff */
[----:B------:R-:W-:-:S00]  /*bc00*/  NOP ;  /* 0x0000000000007918 */ /* 0x000fc00000000000 */
[----:B------:R-:W-:-:S00]  /*bc10*/  NOP ;  /* 0x0000000000007918 */ /* 0x000fc00000000000 */
[----:B------:R-:W-:-:S00]  /*bc20*/  NOP ;  /* 0x0000000000007918 */ /* 0x000fc00000000000 */
[----:B------:R-:W-:-:S00]  /*bc30*/  NOP ;  /* 0x0000000000007918 */ /* 0x000fc00000000000 */
[----:B------:R-:W-:-:S00]  /*bc40*/  NOP ;  /* 0x0000000000007918 */ /* 0x000fc00000000000 */
[----:B------:R-:W-:-:S00]  /*bc50*/  NOP ;  /* 0x0000000000007918 */ /* 0x000fc00000000000 */
[----:B------:R-:W-:-:S00]  /*bc60*/  NOP ;  /* 0x0000000000007918 */ /* 0x000fc00000000000 */
[----:B------:R-:W-:-:S00]  /*bc70*/  NOP ;  /* 0x0000000000007918 */ /* 0x000fc00000000000 */
.L_x_331:


//--------------------- .nv.global.init           --------------------------
	.section	.nv.global.init,"aw",@progbits
.nv.global.init:
	.type		$str$22,@object
	.size		$str$22,($str$23 - $str$22)
$str$22:
        /*0000*/ 	.byte	0x6b, 0x5f, 0x74, 0x69, 0x6c, 0x65, 0x5f, 0x63, 0x6f, 0x75, 0x6e, 0x74, 0x20, 0x3e, 0x3d, 0x20
        /*0010*/ 	.byte	0x31, 0x00
	.type		$str$23,@object
	.size		$str$23,(__unnamed_1 - $str$23)
$str$23:
        /*0012*/ 	.byte	0x2f, 0x74, 0x6d, 0x70, 0x2f, 0x63, 0x75, 0x74, 0x6c, 0x61, 0x73, 0x73, 0x5f, 0x73, 0x77, 0x65
        /*0022*/ 	.byte	0x65, 0x70, 0x5f, 0x73, 0x72, 0x63, 0x2f, 0x69, 0x6e, 0x63, 0x6c, 0x75, 0x64, 0x65, 0x2f, 0x63
        /*0032*/ 	.byte	0x75, 0x74, 0x6c, 0x61, 0x73, 0x73, 0x2f, 0x67, 0x65, 0x6d, 0x6d, 0x2f, 0x63, 0x6f, 0x6c, 0x6c
        /*0042*/ 	.byte	0x65, 0x63, 0x74, 0x69, 0x76, 0x65, 0x2f, 0x73, 0x6d, 0x39, 0x30, 0x5f, 0x6d, 0x6d, 0x61, 0x5f
        /*0052*/ 	.byte	0x74, 0x6d, 0x61, 0x5f, 0x67, 0x6d, 0x6d, 0x61, 0x5f, 0x73, 0x73, 0x5f, 0x77, 0x61, 0x72, 0x70
        /*0062*/ 	.byte	0x73, 0x70, 0x65, 0x63, 0x69, 0x61, 0x6c, 0x69, 0x7a, 0x65, 0x64, 0x2e, 0x68, 0x70, 0x70, 0x00
	.type		__unnamed_1,@object
	.size		__unnamed_1,(.L_0 - __unnamed_1)
__unnamed_1:
        /*0072*/ 	.byte	0x76, 0x6f, 0x69, 0x64, 0x20, 0x63, 0x75, 0x74, 0x6c, 0x61, 0x73, 0x73, 0x3a, 0x3a, 0x67, 0x65
        /* <DEDUP_REMOVED lines=180> */
        /*0bc2*/ 	.byte	0x3a, 0x3a, 0x69, 0x64, 0x65, 0x6e, 0x74, 0x69, 0x74, 0x79, 0x5d, 0x00
.L_0:


//--------------------- .nv.shared._ZN7cutlass13device_kernelINS_4gemm6kernel13GemmUniversalIN4cute5tupleIJiiiiEEENS1_10collective13CollectiveMmaINS1_34MainloopSm90TmaGmmaWarpSpecializedILi5ENS5_IJNS4_1CILi2EEESB_NSA_ILi1EEEEEENS1_32KernelTmaWarpSpecializedPingpongEEENS5_IJNSA_ILi64EEENSA_ILi256EEESG_EEENS_6half_tENS5_IJlSC_lEEESJ_SK_NS4_8TiledMMAINS4_8MMA_AtomIJNS4_4SM904GMMA26MMA_64x256x16_F32F16F16_SSILNSO_5MajorE0ELSQ_0ELNSO_7ScaleInE1ELSR_1EEEEEENS4_6LayoutINS5_IJSC_SC_SC_EEENS5_IJNSA_ILi0EEESW_SW_EEEEENS5_IJNS4_10UnderscoreESZ_SZ_EEEEENS4_23SM90_TMA_LOAD_MULTICASTENS4_14ComposedLayoutINS4_7SwizzleILi3ELi4ELi3EEENS4_18smem_ptr_flag_bitsILi16EEENSU_INS5_IJNSA_ILi8EEESG_EEENS5_IJSG_SC_EEEEEEEvNS4_8identityES12_S1C_vS1D_EENS_8epilogue10collective6detail29Sm90TmaWarpSpecializedAdapterINS1G_15DefaultEpilogueISJ_SK_SK_NS1F_6thread17LinearCombinationISJ_Li1EffLNS1K_9ScaleType4KindE0ELNS_15FloatRoundStyleE2ESJ_EENS1_15EpilogueDefaultEEEEEvvEEEEvNT_6ParamsE --------------------------
	.section	.nv.shared._ZN7cutlass13device_kernelINS_4gemm6kernel13GemmUniversalIN4cute5tupleIJiiiiEEENS1_10collective13CollectiveMmaINS1_34MainloopSm90TmaGmmaWarpSpecializedILi5ENS5_IJNS4_1CILi2EEESB_NSA_ILi1EEEEEENS1_32KernelTmaWarpSpecializedPingpongEEENS5_IJNSA_ILi64EEENSA_ILi256EEESG_EEENS_6half_tENS5_IJlSC_lEEESJ_SK_NS4_8TiledMMAINS4_8MMA_AtomIJNS4_4SM904GMMA26MMA_64x256x16_F32F16F16_SSILNSO_5MajorE0ELSQ_0ELNSO_7ScaleInE1ELSR_1EEEEEENS4_6LayoutINS5_IJSC_SC_SC_EEENS5_IJNSA_ILi0EEESW_SW_EEEEENS5_IJNS4_10UnderscoreESZ_SZ_EEEEENS4_23SM90_TMA_LOAD_MULTICASTENS4_14ComposedLayoutINS4_7SwizzleILi3ELi4ELi3EEENS4_18smem_ptr_flag_bitsILi16EEENSU_INS5_IJNSA_ILi8EEESG_EEENS5_IJSG_SC_EEEEEEEvNS4_8identityES12_S1C_vS1D_EENS_8epilogue10collective6detail29Sm90TmaWarpSpecializedAdapterINS1G_15DefaultEpilogueISJ_SK_SK_NS1F_6thread17LinearCombinationISJ_Li1EffLNS1K_9ScaleType4KindE0ELNS_15FloatRoundStyleE2ESJ_EENS1_15EpilogueDefaultEEEEEvvEEEEvNT_6ParamsE,"aw",@nobits
	.sectionflags	@""
	.align	16
	.zero		1024


//--------------------- .nv.shared.reserved.0     --------------------------
	.section	.nv.shared.reserved.0,"aw",@nobits
	.weak		__nv_reservedSMEM_offset_0_alias
	.size		__nv_reservedSMEM_offset_0_alias, 0, 0
	.other		__nv_reservedSMEM_offset_0_alias,@"STO_CUDA_RESERVED_SHARED STV_DEFAULT"
__nv_reservedSMEM_offset_0_alias:
	.zero		0


//--------------------- .nv.global                --------------------------
	.section	.nv.global,"aw",@nobits
.nv.global:
	.type		_ZN39_INTERNAL_ee6b3544_4_k_cu_c6ec739b_34324cute1_E,@object
	.size		_ZN39_INTERNAL_ee6b3544_4_k_cu_c6ec739b_34324cute1_E,(_ZN39_INTERNAL_ee6b3544_4_k_cu_c6ec739b_34324cuda3std3__45__cpo6cbeginE - _ZN39_INTERNAL_ee6b3544_4_k_cu_c6ec739b_34324cute1_E)
_ZN39_INTERNAL_ee6b3544_4_k_cu_c6ec739b_34324cute1_E:
	.zero		1
	.type		_ZN39_INTERNAL_ee6b3544_4_k_cu_c6ec739b_34324cuda3std3__45__cpo6cbeginE,@object
	.size		_ZN39_INTERNAL_ee6b3544_4_k_cu_c6ec739b_34324cuda3std3__45__cpo6cbeginE,(_ZN39_INTERNAL_ee6b3544_4_k_cu_c6ec739b_34324cuda3std3__48in_placeE - _ZN39_INTERNAL_ee6b3544_4_k_cu_c6ec739b_34324cuda3std3__45__cpo6cbeginE)
_ZN39_INTERNAL_ee6b3544_4_k_cu_c6ec739b_34324cuda3std3__45__cpo6cbeginE:
	.zero		1
	.type		_ZN39_INTERNAL_ee6b3544_4_k_cu_c6ec739b_34324cuda3std3__48in_placeE,@object
	.size		_ZN39_INTERNAL_ee6b3544_4_k_cu_c6ec739b_34324cuda3std3__48in_placeE,(_ZN39_INTERNAL_ee6b3544_4_k_cu_c6ec739b_34324cuda3std6ranges3__45__cpo9iter_moveE - _ZN39_INTERNAL_ee6b3544_4_k_cu_c6ec739b_34324cuda3std3__48in_placeE)
_ZN39_INTERNAL_ee6b3544_4_k_cu_c6ec739b_34324cuda3std3__48in_placeE:
	.zero		1
	.type		_ZN39_INTERNAL_ee6b3544_4_k_cu_c6ec739b_34324cuda3std6ranges3__45__cpo9iter_moveE,@object
	.size		_ZN39_INTERNAL_ee6b3544_4_k_cu_c6ec739b_34324cuda3std6ranges3__45__cpo9iter_moveE,(_ZN39_INTERNAL_ee6b3544_4_k_cu_c6ec739b_34324cuda3std3__45__cpo5beginE - _ZN39_INTERNAL_ee6b3544_4_k_cu_c6ec739b_34324cuda3std6ranges3__45__cpo9iter_moveE)
_ZN39_INTERNAL_ee6b3544_4_k_cu_c6ec739b_34324cuda3std6ranges3__45__cpo9iter_moveE:
	.zero		1
	.type		_ZN39_INTERNAL_ee6b3544_4_k_cu_c6ec739b_34324cuda3std3__45__cpo5beginE,@object
	.size		_ZN39_INTERNAL_ee6b3544_4_k_cu_c6ec739b_34324cuda3std3__45__cpo5beginE,(_ZN39_INTERNAL_ee6b3544_4_k_cu_c6ec739b_34324cuda3std3__441_GLOBAL__N__ee6b3544_4_k_cu_c6ec739b_34326ignoreE - _ZN39_INTERNAL_ee6b3544_4_k_cu_c6ec739b_34324cuda3std3__45__cpo5beginE)
_ZN39_INTERNAL_ee6b3544_4_k_cu_c6ec739b_34324cuda3std3__45__cpo5beginE:
	.zero		1
	.type		_ZN39_INTERNAL_ee6b3544_4_k_cu_c6ec739b_34324cuda3std3__441_GLOBAL__N__ee6b3544_4_k_cu_c6ec739b_34326ignoreE,@object
	.size		_ZN39_INTERNAL_ee6b3544_4_k_cu_c6ec739b_34324cuda3std3__441_GLOBAL__N__ee6b3544_4_k_cu_c6ec739b_34326ignoreE,(_ZN39_INTERNAL_ee6b3544_4_k_cu_c6ec739b_34324cute7productE - _ZN39_INTERNAL_ee6b3544_4_k_cu_c6ec739b_34324cuda3std3__441_GLOBAL__N__ee6b3544_4_k_cu_c6ec739b_34326ignoreE)
_ZN39_INTERNAL_ee6b3544_4_k_cu_c6ec739b_34324cuda3std3__441_GLOBAL__N__ee6b3544_4_k_cu_c6ec739b_34326ignoreE:
	.zero		1
	.type		_ZN39_INTERNAL_ee6b3544_4_k_cu_c6ec739b_34324cute7productE,@object
	.size		_ZN39_INTERNAL_ee6b3544_4_k_cu_c6ec739b_34324cute7productE,(_ZN39_INTERNAL_ee6b3544_4_k_cu_c6ec739b_34324cuda3std3__45__cpo3endE - _ZN39_INTERNAL_ee6b3544_4_k_cu_c6ec739b_34324cute7productE)
_ZN39_INTERNAL_ee6b3544_4_k_cu_c6ec739b_34324cute7productE:
	.zero		1
	.type		_ZN39_INTERNAL_ee6b3544_4_k_cu_c6ec739b_34324cuda3std3__45__cpo3endE,@object
	.size		_ZN39_INTERNAL_ee6b3544_4_k_cu_c6ec739b_34324cuda3std3__45__cpo3endE,(_ZN39_INTERNAL_ee6b3544_4_k_cu_c6ec739b_34324cuda3std3__419piecewise_constructE - _ZN39_INTERNAL_ee6b3544_4_k_cu_c6ec739b_34324cuda3std3__45__cpo3endE)
_ZN39_INTERNAL_ee6b3544_4_k_cu_c6ec739b_34324cuda3std3__45__cpo3endE:
	.zero		1
	.type		_ZN39_INTERNAL_ee6b3544_4_k_cu_c6ec739b_34324cuda3std3__419piecewise_constructE,@object
	.size		_ZN39_INTERNAL_ee6b3544_4_k_cu_c6ec739b_34324cuda3std3__419piecewise_constructE,(_ZN39_INTERNAL_ee6b3544_4_k_cu_c6ec739b_34324cuda3std3__45__cpo4cendE - _ZN39_INTERNAL_ee6b3544_4_k_cu_c6ec739b_34324cuda3std3__419piecewise_constructE)
_ZN39_INTERNAL_ee6b3544_4_k_cu_c6ec739b_34324cuda3std3__419piecewise_constructE:
	.zero		1
	.type		_ZN39_INTERNAL_ee6b3544_4_k_cu_c6ec739b_34324cuda3std3__45__cpo4cendE,@object
	.size		_ZN39_INTERNAL_ee6b3544_4_k_cu_c6ec739b_34324cuda3std3__45__cpo4cendE,(_ZN39_INTERNAL_ee6b3544_4_k_cu_c6ec739b_34324cuda3std6ranges3__45__cpo4swapE - _ZN39_INTERNAL_ee6b3544_4_k_cu_c6ec739b_34324cuda3std3__45__cpo4cendE)
_ZN39_INTERNAL_ee6b3544_4_k_cu_c6ec739b_34324cuda3std3__45__cpo4cendE:
	.zero		1
	.type		_ZN39_INTERNAL_ee6b3544_4_k_cu_c6ec739b_34324cuda3std6ranges3__45__cpo4swapE,@object
	.size		_ZN39_INTERNAL_ee6b3544_4_k_cu_c6ec739b_34324cuda3std6ranges3__45__cpo4swapE,(.L_8 - _ZN39_INTERNAL_ee6b3544_4_k_cu_c6ec739b_34324cuda3std6ranges3__45__cpo4swapE)
_ZN39_INTERNAL_ee6b3544_4_k_cu_c6ec739b_34324cuda3std6ranges3__45__cpo4swapE:
	.zero		1
.L_8:


//--------------------- .nv.constant0._ZN7cutlass13device_kernelINS_4gemm6kernel13GemmUniversalIN4cute5tupleIJiiiiEEENS1_10collective13CollectiveMmaINS1_34MainloopSm90TmaGmmaWarpSpecializedILi5ENS5_IJNS4_1CILi2EEESB_NSA_ILi1EEEEEENS1_32KernelTmaWarpSpecializedPingpongEEENS5_IJNSA_ILi64EEENSA_ILi256EEESG_EEENS_6half_tENS5_IJlSC_lEEESJ_SK_NS4_8TiledMMAINS4_8MMA_AtomIJNS4_4SM904GMMA26MMA_64x256x16_F32F16F16_SSILNSO_5MajorE0ELSQ_0ELNSO_7ScaleInE1ELSR_1EEEEEENS4_6LayoutINS5_IJSC_SC_SC_EEENS5_IJNSA_ILi0EEESW_SW_EEEEENS5_IJNS4_10UnderscoreESZ_SZ_EEEEENS4_23SM90_TMA_LOAD_MULTICASTENS4_14ComposedLayoutINS4_7SwizzleILi3ELi4ELi3EEENS4_18smem_ptr_flag_bitsILi16EEENSU_INS5_IJNSA_ILi8EEESG_EEENS5_IJSG_SC_EEEEEEEvNS4_8identityES12_S1C_vS1D_EENS_8epilogue10collective6detail29Sm90TmaWarpSpecializedAdapterINS1G_15DefaultEpilogueISJ_SK_SK_NS1F_6thread17LinearCombinationISJ_Li1EffLNS1K_9ScaleType4KindE0ELNS_15FloatRoundStyleE2ESJ_EENS1_15EpilogueDefaultEEEEEvvEEEEvNT_6ParamsE --------------------------
	.section	.nv.constant0._ZN7cutlass13device_kernelINS_4gemm6kernel13GemmUniversalIN4cute5tupleIJiiiiEEENS1_10collective13CollectiveMmaINS1_34MainloopSm90TmaGmmaWarpSpecializedILi5ENS5_IJNS4_1CILi2EEESB_NSA_ILi1EEEEEENS1_32KernelTmaWarpSpecializedPingpongEEENS5_IJNSA_ILi64EEENSA_ILi256EEESG_EEENS_6half_tENS5_IJlSC_lEEESJ_SK_NS4_8TiledMMAINS4_8MMA_AtomIJNS4_4SM904GMMA26MMA_64x256x16_F32F16F16_SSILNSO_5MajorE0ELSQ_0ELNSO_7ScaleInE1ELSR_1EEEEEENS4_6LayoutINS5_IJSC_SC_SC_EEENS5_IJNSA_ILi0EEESW_SW_EEEEENS5_IJNS4_10UnderscoreESZ_SZ_EEEEENS4_23SM90_TMA_LOAD_MULTICASTENS4_14ComposedLayoutINS4_7SwizzleILi3ELi4ELi3EEENS4_18smem_ptr_flag_bitsILi16EEENSU_INS5_IJNSA_ILi8EEESG_EEENS5_IJSG_SC_EEEEEEEvNS4_8identityES12_S1C_vS1D_EENS_8epilogue10collective6detail29Sm90TmaWarpSpecializedAdapterINS1G_15DefaultEpilogueISJ_SK_SK_NS1F_6thread17LinearCombinationISJ_Li1EffLNS1K_9ScaleType4KindE0ELNS_15FloatRoundStyleE2ESJ_EENS1_15EpilogueDefaultEEEEEvvEEEEvNT_6ParamsE,"a",@progbits
	.sectionflags	@""
	.align	4
.nv.constant0._ZN7cutlass13device_kernelINS_4gemm6kernel13GemmUniversalIN4cute5tupleIJiiiiEEENS1_10collective13CollectiveMmaINS1_34MainloopSm90TmaGmmaWarpSpecializedILi5ENS5_IJNS4_1CILi2EEESB_NSA_ILi1EEEEEENS1_32KernelTmaWarpSpecializedPingpongEEENS5_IJNSA_ILi64EEENSA_ILi256EEESG_EEENS_6half_tENS5_IJlSC_lEEESJ_SK_NS4_8TiledMMAINS4_8MMA_AtomIJNS4_4SM904GMMA26MMA_64x256x16_F32F16F16_SSILNSO_5MajorE0ELSQ_0ELNSO_7ScaleInE1ELSR_1EEEEEENS4_6LayoutINS5_IJSC_SC_SC_EEENS5_IJNSA_ILi0EEESW_SW_EEEEENS5_IJNS4_10UnderscoreESZ_SZ_EEEEENS4_23SM90_TMA_LOAD_MULTICASTENS4_14ComposedLayoutINS4_7SwizzleILi3ELi4ELi3EEENS4_18smem_ptr_flag_bitsILi16EEENSU_INS5_IJNSA_ILi8EEESG_EEENS5_IJSG_SC_EEEEEEEvNS4_8identityES12_S1C_vS1D_EENS_8epilogue10collective6detail29Sm90TmaWarpSpecializedAdapterINS1G_15DefaultEpilogueISJ_SK_SK_NS1F_6thread17LinearCombinationISJ_Li1EffLNS1K_9ScaleType4KindE0ELNS_15FloatRoundStyleE2ESJ_EENS1_15EpilogueDefaultEEEEEvvEEEEvNT_6ParamsE:
	.zero		1664


//--------------------- SYMBOLS --------------------------

	.type		.nv.reservedSmem.offset0,@object
	.size		.nv.reservedSmem.offset0,0x4
	.type		__assertfail,@function
